	.target	sm_90a

	.elftype	@"ET_EXEC"


//--------------------- .note.nv.tkinfo           --------------------------
	.section	.note.nv.tkinfo,"",@"SHT_NOTE"
	.sectionflags	@"SHF_NOTE_NV_TKINFO"
	.tkinfo
        /*0018*/ 	.word	0x00000002
        /*0030*/ 	.string	""
        /*0030*/ 	.string	"ptxas"
        /*0030*/ 	.string	"Cuda compilation tools, release 13.0, V13.0.88"
        /*0030*/ 	.string	"Build cuda_13.0.r13.0/compiler.36424714_0"
        /*0030*/ 	.string	"-arch sm_90a -m 64 "



//--------------------- .note.nv.cuinfo           --------------------------
	.section	.note.nv.cuinfo,"",@"SHT_NOTE"
	.sectionflags	@"SHF_NOTE_NV_CUINFO"
        /*0018*/ 	.short	0x0002
        /*001a*/ 	.short	0x005a
        /*001c*/ 	.short	0x0082
	.zero		2


//--------------------- .nv.info                  --------------------------
	.section	.nv.info,"",@"SHT_CUDA_INFO"
	.align	4


	//----- nvinfo : EIATTR_REGCOUNT
	.align		4
        /*0000*/ 	.byte	0x04, 0x2f
        /*0002*/ 	.short	(.L_15 - .L_14)
	.align		4
.L_14:
        /*0004*/ 	.word	index@(_ZN7cutlass13device_kernelINS_4gemm6kernel13GemmUniversalIN4cute5tupleIJiiiiEEENS1_10collective13CollectiveMmaINS1_34MainloopSm90TmaGmmaWarpSpecializedILi11ENS5_IJNS4_1CILi1EEESB_SB_EEENS1_35KernelTmaWarpSpecializedCooperativeEEENS5_IJNSA_ILi256EEENSA_ILi64EEESG_EEEaNS5_IJlSB_lEEEaSI_NS4_8TiledMMAINS4_8MMA_AtomIJNS4_4SM904GMMA26MMA_64x64x32_S32S8S8_SS_TNEEEENS4_6LayoutINS5_IJNSA_ILi2EEESB_SB_EEENS5_IJSB_NSA_ILi0EEESS_EEEEENS5_IJNS4_10UnderscoreESV_SV_EEEEENS4_13SM90_TMA_LOADENS4_14ComposedLayoutINS4_7SwizzleILi2ELi4ELi3EEENS4_18smem_ptr_flag_bitsILi8EEENSP_INS5_IJNSA_ILi8EEESG_EEENS5_IJSG_SB_EEEEEEEvNS4_8identityESY_S18_vS19_EENS_8epilogue10collective6detail29Sm90TmaWarpSpecializedAdapterINS1C_15DefaultEpilogueIaSI_SI_NS1B_6thread17LinearCombinationIaLi1EiiLNS1G_9ScaleType4KindE0ELNS_15FloatRoundStyleE2EaEENS1_15EpilogueDefaultEEEEEvvEEEEvNT_6ParamsE)
        /*0008*/ 	.word	0x000000a8


	//----- nvinfo : EIATTR_FRAME_SIZE
	.align		4
.L_15:
        /*000c*/ 	.byte	0x04, 0x11
        /*000e*/ 	.short	(.L_17 - .L_16)
	.align		4
.L_16:
        /*0010*/ 	.word	index@(_ZN7cutlass13device_kernelINS_4gemm6kernel13GemmUniversalIN4cute5tupleIJiiiiEEENS1_10collective13CollectiveMmaINS1_34MainloopSm90TmaGmmaWarpSpecializedILi11ENS5_IJNS4_1CILi1EEESB_SB_EEENS1_35KernelTmaWarpSpecializedCooperativeEEENS5_IJNSA_ILi256EEENSA_ILi64EEESG_EEEaNS5_IJlSB_lEEEaSI_NS4_8TiledMMAINS4_8MMA_AtomIJNS4_4SM904GMMA26MMA_64x64x32_S32S8S8_SS_TNEEEENS4_6LayoutINS5_IJNSA_ILi2EEESB_SB_EEENS5_IJSB_NSA_ILi0EEESS_EEEEENS5_IJNS4_10UnderscoreESV_SV_EEEEENS4_13SM90_TMA_LOADENS4_14ComposedLayoutINS4_7SwizzleILi2ELi4ELi3EEENS4_18smem_ptr_flag_bitsILi8EEENSP_INS5_IJNSA_ILi8EEESG_EEENS5_IJSG_SB_EEEEEEEvNS4_8identityESY_S18_vS19_EENS_8epilogue10collective6detail29Sm90TmaWarpSpecializedAdapterINS1C_15DefaultEpilogueIaSI_SI_NS1B_6thread17LinearCombinationIaLi1EiiLNS1G_9ScaleType4KindE0ELNS_15FloatRoundStyleE2EaEENS1_15EpilogueDefaultEEEEEvvEEEEvNT_6ParamsE)
        /*0014*/ 	.word	0x00000000


	//----- nvinfo : EIATTR_MIN_STACK_SIZE
	.align		4
.L_17:
        /*0018*/ 	.byte	0x04, 0x12
        /*001a*/ 	.short	(.L_19 - .L_18)
	.align		4
.L_18:
        /*001c*/ 	.word	index@(_ZN7cutlass13device_kernelINS_4gemm6kernel13GemmUniversalIN4cute5tupleIJiiiiEEENS1_10collective13CollectiveMmaINS1_34MainloopSm90TmaGmmaWarpSpecializedILi11ENS5_IJNS4_1CILi1EEESB_SB_EEENS1_35KernelTmaWarpSpecializedCooperativeEEENS5_IJNSA_ILi256EEENSA_ILi64EEESG_EEEaNS5_IJlSB_lEEEaSI_NS4_8TiledMMAINS4_8MMA_AtomIJNS4_4SM904GMMA26MMA_64x64x32_S32S8S8_SS_TNEEEENS4_6LayoutINS5_IJNSA_ILi2EEESB_SB_EEENS5_IJSB_NSA_ILi0EEESS_EEEEENS5_IJNS4_10UnderscoreESV_SV_EEEEENS4_13SM90_TMA_LOADENS4_14ComposedLayoutINS4_7SwizzleILi2ELi4ELi3EEENS4_18smem_ptr_flag_bitsILi8EEENSP_INS5_IJNSA_ILi8EEESG_EEENS5_IJSG_SB_EEEEEEEvNS4_8identityESY_S18_vS19_EENS_8epilogue10collective6detail29Sm90TmaWarpSpecializedAdapterINS1C_15DefaultEpilogueIaSI_SI_NS1B_6thread17LinearCombinationIaLi1EiiLNS1G_9ScaleType4KindE0ELNS_15FloatRoundStyleE2EaEENS1_15EpilogueDefaultEEEEEvvEEEEvNT_6ParamsE)
        /*0020*/ 	.word	0x00000000
.L_19:


//--------------------- .nv.compat                --------------------------
	.section	.nv.compat,"",@"SHT_CUDA_COMPAT_INFO"
	.align	4
        /*0000*/ 	.byte	0x02, 0x09, 0x01, 0x00, 0x02, 0x02, 0x04, 0x00, 0x02, 0x05, 0x05, 0x00, 0x03, 0x07, 0x01, 0x01
        /*0010*/ 	.byte	0x02, 0x03, 0x01, 0x00, 0x02, 0x06, 0x01, 0x00, 0x04, 0x0b, 0x08, 0x00, 0x00, 0x00, 0x00, 0x00
        /*0020*/ 	.byte	0x00, 0x00, 0x00, 0x00


//--------------------- .nv.info._ZN7cutlass13device_kernelINS_4gemm6kernel13GemmUniversalIN4cute5tupleIJiiiiEEENS1_10collective13CollectiveMmaINS1_34MainloopSm90TmaGmmaWarpSpecializedILi11ENS5_IJNS4_1CILi1EEESB_SB_EEENS1_35KernelTmaWarpSpecializedCooperativeEEENS5_IJNSA_ILi256EEENSA_ILi64EEESG_EEEaNS5_IJlSB_lEEEaSI_NS4_8TiledMMAINS4_8MMA_AtomIJNS4_4SM904GMMA26MMA_64x64x32_S32S8S8_SS_TNEEEENS4_6LayoutINS5_IJNSA_ILi2EEESB_SB_EEENS5_IJSB_NSA_ILi0EEESS_EEEEENS5_IJNS4_10UnderscoreESV_SV_EEEEENS4_13SM90_TMA_LOADENS4_14ComposedLayoutINS4_7SwizzleILi2ELi4ELi3EEENS4_18smem_ptr_flag_bitsILi8EEENSP_INS5_IJNSA_ILi8EEESG_EEENS5_IJSG_SB_EEEEEEEvNS4_8identityESY_S18_vS19_EENS_8epilogue10collective6detail29Sm90TmaWarpSpecializedAdapterINS1C_15DefaultEpilogueIaSI_SI_NS1B_6thread17LinearCombinationIaLi1EiiLNS1G_9ScaleType4KindE0ELNS_15FloatRoundStyleE2EaEENS1_15EpilogueDefaultEEEEEvvEEEEvNT_6ParamsE --------------------------
	.section	.nv.info._ZN7cutlass13device_kernelINS_4gemm6kernel13GemmUniversalIN4cute5tupleIJiiiiEEENS1_10collective13CollectiveMmaINS1_34MainloopSm90TmaGmmaWarpSpecializedILi11ENS5_IJNS4_1CILi1EEESB_SB_EEENS1_35KernelTmaWarpSpecializedCooperativeEEENS5_IJNSA_ILi256EEENSA_ILi64EEESG_EEEaNS5_IJlSB_lEEEaSI_NS4_8TiledMMAINS4_8MMA_AtomIJNS4_4SM904GMMA26MMA_64x64x32_S32S8S8_SS_TNEEEENS4_6LayoutINS5_IJNSA_ILi2EEESB_SB_EEENS5_IJSB_NSA_ILi0EEESS_EEEEENS5_IJNS4_10UnderscoreESV_SV_EEEEENS4_13SM90_TMA_LOADENS4_14ComposedLayoutINS4_7SwizzleILi2ELi4ELi3EEENS4_18smem_ptr_flag_bitsILi8EEENSP_INS5_IJNSA_ILi8EEESG_EEENS5_IJSG_SB_EEEEEEEvNS4_8identityESY_S18_vS19_EENS_8epilogue10collective6detail29Sm90TmaWarpSpecializedAdapterINS1C_15DefaultEpilogueIaSI_SI_NS1B_6thread17LinearCombinationIaLi1EiiLNS1G_9ScaleType4KindE0ELNS_15FloatRoundStyleE2EaEENS1_15EpilogueDefaultEEEEEvvEEEEvNT_6ParamsE,"",@"SHT_CUDA_INFO"
	.sectionflags	@""
	.align	4


	//----- nvinfo : EIATTR_CUDA_API_VERSION
	.align		4
        /*0000*/ 	.byte	0x04, 0x37
        /*0002*/ 	.short	(.L_21 - .L_20)
.L_20:
        /*0004*/ 	.word	0x00000082


	//----- nvinfo : EIATTR_KPARAM_INFO
	.align		4
.L_21:
        /*0008*/ 	.byte	0x04, 0x17
        /*000a*/ 	.short	(.L_23 - .L_22)
.L_22:
        /*000c*/ 	.word	0x00000000
        /*0010*/ 	.short	0x0000
        /*0012*/ 	.short	0x0070
        /*0014*/ 	.byte	0x00, 0xf0, 0x01, 0x10


	//----- nvinfo : EIATTR_SPARSE_MMA_MASK
	.align		4
.L_23:
        /*0018*/ 	.byte	0x03, 0x50
        /*001a*/ 	.short	0x0000


	//----- nvinfo : EIATTR_MAXREG_COUNT
	.align		4
        /*001c*/ 	.byte	0x03, 0x1b
        /*001e*/ 	.short	0x00a8


	//----- nvinfo : EIATTR_NUM_BARRIERS
	.align		4
        /*0020*/ 	.byte	0x02, 0x4c
        /*0022*/ 	.byte	0x01
	.zero		1


	//----- nvinfo : EIATTR_EXTERNS
	.align		4
        /*0024*/ 	.byte	0x04, 0x0f
        /*0026*/ 	.short	(.L_25 - .L_24)


	//   ....[0]....
	.align		4
.L_24:
        /*0028*/ 	.word	index@(__assertfail)


	//----- nvinfo : EIATTR_MERCURY_ISA_VERSION
	.align		4
.L_25:
        /*002c*/ 	.byte	0x03, 0x5f
        /*002e*/ 	.short	0x0101


	//----- nvinfo : EIATTR_INT_WARP_WIDE_INSTR_OFFSETS
	.align		4
        /*0030*/ 	.byte	0x04, 0x31
        /*0032*/ 	.short	(.L_27 - .L_26)


	//   ....[0]....
.L_26:
        /*0034*/ 	.word	0x00000500


	//   ....[1]....
        /*0038*/ 	.word	0x00000510


	//   ....[2]....
        /*003c*/ 	.word	0x000005d0


	//----- nvinfo : EIATTR_COOP_GROUP_MASK_REGIDS
	.align		4
.L_27:
        /*0040*/ 	.byte	0x04, 0x29
        /*0042*/ 	.short	(.L_29 - .L_28)


	//   ....[0]....
.L_28:
        /*0044*/ 	.word	0xffffffff


	//   ....[1]....
        /*0048*/ 	.word	0xffffffff


	//   ....[2]....
        /*004c*/ 	.word	0xffffffff


	//   ....[3]....
        /*0050*/ 	.word	0xffffffff


	//   ....[4]....
        /*0054*/ 	.word	0xffffffff


	//----- nvinfo : EIATTR_COOP_GROUP_INSTR_OFFSETS
	.align		4
.L_29:
        /*0058*/ 	.byte	0x04, 0x28
        /*005a*/ 	.short	(.L_31 - .L_30)


	//   ....[0]....
.L_30:
        /*005c*/ 	.word	0x00000060


	//   ....[1]....
        /*0060*/ 	.word	0x00000070


	//   ....[2]....
        /*0064*/ 	.word	0x00000130


	//   ....[3]....
        /*0068*/ 	.word	0x000003d0


	//   ....[4]....
        /*006c*/ 	.word	0x00001280


	//----- nvinfo : EIATTR_REG_RECONFIG
	.align		4
.L_31:
        /*0070*/ 	.byte	0x01, 0x54
	.zero		2


	//----- nvinfo : EIATTR_SYSCALL_OFFSETS
	.align		4
        /*0074*/ 	.byte	0x04, 0x46
        /*0076*/ 	.short	(.L_33 - .L_32)


	//   ....[0]....
.L_32:
        /*0078*/ 	.word	0x00001470


	//----- nvinfo : EIATTR_MBARRIER_INSTR_OFFSETS
	.align		4
.L_33:
        /*007c*/ 	.byte	0x04, 0x39
        /*007e*/ 	.short	(.L_35 - .L_34)


	//   ....[0]....
.L_34:
        /*0080*/ 	.word	0x00000250
        /*0084*/ 	.word	0x000000ff
        /*0088*/ 	.word	0x00000000
        /*008c*/ 	.short	0x0100
        /*008e*/ 	.byte	0x08
	.zero		1


	//   ....[1]....
        /*0090*/ 	.word	0x00000260
        /*0094*/ 	.word	0x000000ff
        /*0098*/ 	.word	0x00000058
        /*009c*/ 	.short	0x0100
        /*009e*/ 	.byte	0x08
	.zero		1


	//   ....[2]....
        /*00a0*/ 	.word	0x00000270
        /*00a4*/ 	.word	0x000000ff
        /*00a8*/ 	.word	0x00000008
        /*00ac*/ 	.short	0x0100
        /*00ae*/ 	.byte	0x08
	.zero		1


	//   ....[3]....
        /*00b0*/ 	.word	0x00000280
        /*00b4*/ 	.word	0x000000ff
        /*00b8*/ 	.word	0x00000060
        /*00bc*/ 	.short	0x0100
        /*00be*/ 	.byte	0x08
	.zero		1


	//   ....[4]....
        /*00c0*/ 	.word	0x00000290
        /*00c4*/ 	.word	0x000000ff
        /*00c8*/ 	.word	0x00000010
        /*00cc*/ 	.short	0x0100
        /*00ce*/ 	.byte	0x08
	.zero		1


	//   ....[5]....
        /*00d0*/ 	.word	0x000002a0
        /*00d4*/ 	.word	0x000000ff
        /*00d8*/ 	.word	0x00000068
        /*00dc*/ 	.short	0x0100
        /*00de*/ 	.byte	0x08
	.zero		1


	//   ....[6]....
        /*00e0*/ 	.word	0x000002b0
        /*00e4*/ 	.word	0x000000ff
        /*00e8*/ 	.word	0x00000018
        /*00ec*/ 	.short	0x0100
        /*00ee*/ 	.byte	0x08
	.zero		1


	//   ....[7]....
        /*00f0*/ 	.word	0x000002c0
        /*00f4*/ 	.word	0x000000ff
        /*00f8*/ 	.word	0x00000070
        /*00fc*/ 	.short	0x0100
        /*00fe*/ 	.byte	0x08
	.zero		1


	//   ....[8]....
        /*0100*/ 	.word	0x000002d0
        /*0104*/ 	.word	0x000000ff
        /*0108*/ 	.word	0x00000020
        /*010c*/ 	.short	0x0100
        /*010e*/ 	.byte	0x08
	.zero		1


	//   ....[9]....
        /*0110*/ 	.word	0x000002e0
        /*0114*/ 	.word	0x000000ff
        /*0118*/ 	.word	0x00000078
        /*011c*/ 	.short	0x0100
        /*011e*/ 	.byte	0x08
	.zero		1


	//   ....[10]....
        /*0120*/ 	.word	0x000002f0
        /*0124*/ 	.word	0x000000ff
        /*0128*/ 	.word	0x00000028
        /*012c*/ 	.short	0x0100
        /*012e*/ 	.byte	0x08
	.zero		1


	//   ....[11]....
        /*0130*/ 	.word	0x00000300
        /*0134*/ 	.word	0x000000ff
        /*0138*/ 	.word	0x00000080
        /*013c*/ 	.short	0x0100
        /*013e*/ 	.byte	0x08
	.zero		1


	//   ....[12]....
        /*0140*/ 	.word	0x00000310
        /*0144*/ 	.word	0x000000ff
        /*0148*/ 	.word	0x00000030
        /*014c*/ 	.short	0x0100
        /*014e*/ 	.byte	0x08
	.zero		1


	//   ....[13]....
        /*0150*/ 	.word	0x00000320
        /*0154*/ 	.word	0x000000ff
        /*0158*/ 	.word	0x00000088
        /*015c*/ 	.short	0x0100
        /*015e*/ 	.byte	0x08
	.zero		1


	//   ....[14]....
        /*0160*/ 	.word	0x00000330
        /*0164*/ 	.word	0x000000ff
        /*0168*/ 	.word	0x00000038
        /*016c*/ 	.short	0x0100
        /*016e*/ 	.byte	0x08
	.zero		1


	//   ....[15]....
        /*0170*/ 	.word	0x00000340
        /*0174*/ 	.word	0x000000ff
        /*0178*/ 	.word	0x00000090
        /*017c*/ 	.short	0x0100
        /*017e*/ 	.byte	0x08
	.zero		1


	//   ....[16]....
        /*0180*/ 	.word	0x00000350
        /*0184*/ 	.word	0x000000ff
        /*0188*/ 	.word	0x00000040
        /*018c*/ 	.short	0x0100
        /*018e*/ 	.byte	0x08
	.zero		1


	//   ....[17]....
        /*0190*/ 	.word	0x00000360
        /*0194*/ 	.word	0x000000ff
        /*0198*/ 	.word	0x00000098
        /*019c*/ 	.short	0x0100
        /*019e*/ 	.byte	0x08
	.zero		1


	//   ....[18]....
        /*01a0*/ 	.word	0x00000370
        /*01a4*/ 	.word	0x000000ff
        /*01a8*/ 	.word	0x00000048
        /*01ac*/ 	.short	0x0100
        /*01ae*/ 	.byte	0x08
	.zero		1


	//   ....[19]....
        /*01b0*/ 	.word	0x00000380
        /*01b4*/ 	.word	0x000000ff
        /*01b8*/ 	.word	0x000000a0
        /*01bc*/ 	.short	0x0100
        /*01be*/ 	.byte	0x08
	.zero		1


	//   ....[20]....
        /*01c0*/ 	.word	0x00000390
        /*01c4*/ 	.word	0x000000ff
        /*01c8*/ 	.word	0x00000050
        /*01cc*/ 	.short	0x0100
        /*01ce*/ 	.byte	0x08
	.zero		1


	//   ....[21]....
        /*01d0*/ 	.word	0x000003a0
        /*01d4*/ 	.word	0x000000ff
        /*01d8*/ 	.word	0x000000a8
        /*01dc*/ 	.short	0x0100
        /*01de*/ 	.byte	0x08
	.zero		1


	//   ....[22]....
        /*01e0*/ 	.word	0x00000650
        /*01e4*/ 	.word	0x000000ff
        /*01e8*/ 	.word	0x000000c0
        /*01ec*/ 	.short	0x0100
        /*01ee*/ 	.byte	0x08
	.zero		1


	//   ....[23]....
        /*01f0*/ 	.word	0x000006d0
        /*01f4*/ 	.word	0x000000ff
        /*01f8*/ 	.word	0x000000c8
        /*01fc*/ 	.short	0x0100
        /*01fe*/ 	.byte	0x08
	.zero		1


	//   ....[24]....
        /*0200*/ 	.word	0x00001540
        /*0204*/ 	.word	0x00000003
        /*0208*/ 	.word	0x00000000
        /*020c*/ 	.short	0x010a
        /*020e*/ 	.byte	0x3f
	.zero		1


	//   ....[25]....
        /*0210*/ 	.word	0x000015a0
        /*0214*/ 	.word	0x00000003
        /*0218*/ 	.word	0x00000000
        /*021c*/ 	.short	0x010a
        /*021e*/ 	.byte	0x3f
	.zero		1


	//   ....[26]....
        /*0220*/ 	.word	0x00001900
        /*0224*/ 	.word	0x00000005
        /*0228*/ 	.word	0x00000000
        /*022c*/ 	.short	0x010a
        /*022e*/ 	.byte	0x3f
	.zero		1


	//   ....[27]....
        /*0230*/ 	.word	0x00001940
        /*0234*/ 	.word	0x00000005
        /*0238*/ 	.word	0x00000000
        /*023c*/ 	.short	0x010a
        /*023e*/ 	.byte	0x3f
	.zero		1


	//   ....[28]....
        /*0240*/ 	.word	0x00001b80
        /*0244*/ 	.word	0x00000004
        /*0248*/ 	.word	0x00000000
        /*024c*/ 	.short	0x0101
        /*024e*/ 	.byte	0x3f
	.zero		1


	//   ....[29]....
        /*0250*/ 	.word	0x00001d40
        /*0254*/ 	.word	0x00000000
        /*0258*/ 	.word	0x00000000
        /*025c*/ 	.short	0x0101
        /*025e*/ 	.byte	0x3f
	.zero		1


	//   ....[30]....
        /*0260*/ 	.word	0x00006230
        /*0264*/ 	.word	0x0000000e
        /*0268*/ 	.word	0x00000058
        /*026c*/ 	.short	0x010a
        /*026e*/ 	.byte	0x3f
	.zero		1


	//   ....[31]....
        /*0270*/ 	.word	0x000065c0
        /*0274*/ 	.word	0x00000006
        /*0278*/ 	.word	0x000000c8
        /*027c*/ 	.short	0x0101
        /*027e*/ 	.byte	0x3f
	.zero		1


	//   ....[32]....
        /*0280*/ 	.word	0x00006ce0
        /*0284*/ 	.word	0x00000007
        /*0288*/ 	.word	0x00000000
        /*028c*/ 	.short	0x010a
        /*028e*/ 	.byte	0x3f
	.zero		1


	//   ....[33]....
        /*0290*/ 	.word	0x00006d60
        /*0294*/ 	.word	0x00000009
        /*0298*/ 	.word	0x00000000
        /*029c*/ 	.short	0x010a
        /*029e*/ 	.byte	0x3f
	.zero		1


	//   ....[34]....
        /*02a0*/ 	.word	0x00006df0
        /*02a4*/ 	.word	0x00000006
        /*02a8*/ 	.word	0x00000000
        /*02ac*/ 	.short	0x010a
        /*02ae*/ 	.byte	0x3f
	.zero		1


	//   ....[35]....
        /*02b0*/ 	.word	0x00006e80
        /*02b4*/ 	.word	0x00000009
        /*02b8*/ 	.word	0x00000000
        /*02bc*/ 	.short	0x010a
        /*02be*/ 	.byte	0x3f
	.zero		1


	//   ....[36]....
        /*02c0*/ 	.word	0x00006f10
        /*02c4*/ 	.word	0x00000006
        /*02c8*/ 	.word	0x00000000
        /*02cc*/ 	.short	0x010a
        /*02ce*/ 	.byte	0x3f
	.zero		1


	//   ....[37]....
        /*02d0*/ 	.word	0x00006fa0
        /*02d4*/ 	.word	0x00000009
        /*02d8*/ 	.word	0x00000000
        /*02dc*/ 	.short	0x010a
        /*02de*/ 	.byte	0x3f
	.zero		1


	//   ....[38]....
        /*02e0*/ 	.word	0x00007030
        /*02e4*/ 	.word	0x00000006
        /*02e8*/ 	.word	0x00000000
        /*02ec*/ 	.short	0x010a
        /*02ee*/ 	.byte	0x3f
	.zero		1


	//   ....[39]....
        /*02f0*/ 	.word	0x000070c0
        /*02f4*/ 	.word	0x00000009
        /*02f8*/ 	.word	0x00000000
        /*02fc*/ 	.short	0x010a
        /*02fe*/ 	.byte	0x3f
	.zero		1


	//   ....[40]....
        /*0300*/ 	.word	0x00007150
        /*0304*/ 	.word	0x00000006
        /*0308*/ 	.word	0x00000000
        /*030c*/ 	.short	0x010a
        /*030e*/ 	.byte	0x3f
	.zero		1


	//   ....[41]....
        /*0310*/ 	.word	0x000071e0
        /*0314*/ 	.word	0x00000009
        /*0318*/ 	.word	0x00000000
        /*031c*/ 	.short	0x010a
        /*031e*/ 	.byte	0x3f
	.zero		1


	//   ....[42]....
        /*0320*/ 	.word	0x00007270
        /*0324*/ 	.word	0x00000003
        /*0328*/ 	.word	0x00000000
        /*032c*/ 	.short	0x010a
        /*032e*/ 	.byte	0x3f
	.zero		1


	//   ....[43]....
        /*0330*/ 	.word	0x000072d0
        /*0334*/ 	.word	0x00000003
        /*0338*/ 	.word	0x00000000
        /*033c*/ 	.short	0x010a
        /*033e*/ 	.byte	0x3f
	.zero		1


	//   ....[44]....
        /*0340*/ 	.word	0x00007320
        /*0344*/ 	.word	0x00000005
        /*0348*/ 	.word	0x00000000
        /*034c*/ 	.short	0x010a
        /*034e*/ 	.byte	0x3f
	.zero		1


	//   ....[45]....
        /*0350*/ 	.word	0x000073f0
        /*0354*/ 	.word	0x0000000e
        /*0358*/ 	.word	0x00000058
        /*035c*/ 	.short	0x010a
        /*035e*/ 	.byte	0x3f
	.zero		1


	//   ....[46]....
        /*0360*/ 	.word	0x000074c0
        /*0364*/ 	.word	0x00000007
        /*0368*/ 	.word	0x00000000
        /*036c*/ 	.short	0x010a
        /*036e*/ 	.byte	0x3f
	.zero		1


	//   ....[47]....
        /*0370*/ 	.word	0x00007510
        /*0374*/ 	.word	0x00000009
        /*0378*/ 	.word	0x00000000
        /*037c*/ 	.short	0x010a
        /*037e*/ 	.byte	0x3f
	.zero		1


	//   ....[48]....
        /*0380*/ 	.word	0x00007560
        /*0384*/ 	.word	0x00000006
        /*0388*/ 	.word	0x00000000
        /*038c*/ 	.short	0x010a
        /*038e*/ 	.byte	0x3f
	.zero		1


	//   ....[49]....
        /*0390*/ 	.word	0x000075b0
        /*0394*/ 	.word	0x00000009
        /*0398*/ 	.word	0x00000000
        /*039c*/ 	.short	0x010a
        /*039e*/ 	.byte	0x3f
	.zero		1


	//   ....[50]....
        /*03a0*/ 	.word	0x00007600
        /*03a4*/ 	.word	0x00000006
        /*03a8*/ 	.word	0x00000000
        /*03ac*/ 	.short	0x010a
        /*03ae*/ 	.byte	0x3f
	.zero		1


	//   ....[51]....
        /*03b0*/ 	.word	0x00007650
        /*03b4*/ 	.word	0x00000009
        /*03b8*/ 	.word	0x00000000
        /*03bc*/ 	.short	0x010a
        /*03be*/ 	.byte	0x3f
	.zero		1


	//   ....[52]....
        /*03c0*/ 	.word	0x000076a0
        /*03c4*/ 	.word	0x00000006
        /*03c8*/ 	.word	0x00000000
        /*03cc*/ 	.short	0x010a
        /*03ce*/ 	.byte	0x3f
	.zero		1


	//   ....[53]....
        /*03d0*/ 	.word	0x000076f0
        /*03d4*/ 	.word	0x00000009
        /*03d8*/ 	.word	0x00000000
        /*03dc*/ 	.short	0x010a
        /*03de*/ 	.byte	0x3f
	.zero		1


	//   ....[54]....
        /*03e0*/ 	.word	0x00007740
        /*03e4*/ 	.word	0x00000006
        /*03e8*/ 	.word	0x00000000
        /*03ec*/ 	.short	0x010a
        /*03ee*/ 	.byte	0x3f
	.zero		1


	//   ....[55]....
        /*03f0*/ 	.word	0x00007790
        /*03f4*/ 	.word	0x00000009
        /*03f8*/ 	.word	0x00000000
        /*03fc*/ 	.short	0x010a
        /*03fe*/ 	.byte	0x3f
	.zero		1


	//----- nvinfo : EIATTR_NUM_MBARRIERS
	.align		4
.L_35:
        /*0400*/ 	.byte	0x03, 0x38
        /*0402*/ 	.short	0x0018


	//----- nvinfo : EIATTR_EXIT_INSTR_OFFSETS
	.align		4
        /*0404*/ 	.byte	0x04, 0x1c
        /*0406*/ 	.short	(.L_37 - .L_36)


	//   ....[0]....
.L_36:
        /*0408*/ 	.word	0x00000770


	//   ....[1]....
        /*040c*/ 	.word	0x00001040


	//   ....[2]....
        /*0410*/ 	.word	0x00005910


	//   ....[3]....
        /*0414*/ 	.word	0x00005f40


	//   ....[4]....
        /*0418*/ 	.word	0x000072c0


	//----- nvinfo : EIATTR_MAX_THREADS
	.align		4
.L_37:
        /*041c*/ 	.byte	0x04, 0x05
        /*041e*/ 	.short	(.L_39 - .L_38)
.L_38:
        /*0420*/ 	.word	0x00000180
        /*0424*/ 	.word	0x00000001
        /*0428*/ 	.word	0x00000001


	//----- nvinfo : EIATTR_CRS_STACK_SIZE
	.align		4
.L_39:
        /*042c*/ 	.byte	0x04, 0x1e
        /*042e*/ 	.short	(.L_41 - .L_40)
.L_40:
        /*0430*/ 	.word	0x00000000


	//----- nvinfo : EIATTR_CBANK_PARAM_SIZE
	.align		4
.L_41:
        /*0434*/ 	.byte	0x03, 0x19
        /*0436*/ 	.short	0x0470


	//----- nvinfo : EIATTR_PARAM_CBANK
	.align		4
        /*0438*/ 	.byte	0x04, 0x0a
        /*043a*/ 	.short	(.L_43 - .L_42)
	.align		4
.L_42:
        /*043c*/ 	.word	index@(.nv.constant0._ZN7cutlass13device_kernelINS_4gemm6kernel13GemmUniversalIN4cute5tupleIJiiiiEEENS1_10collective13CollectiveMmaINS1_34MainloopSm90TmaGmmaWarpSpecializedILi11ENS5_IJNS4_1CILi1EEESB_SB_EEENS1_35KernelTmaWarpSpecializedCooperativeEEENS5_IJNSA_ILi256EEENSA_ILi64EEESG_EEEaNS5_IJlSB_lEEEaSI_NS4_8TiledMMAINS4_8MMA_AtomIJNS4_4SM904GMMA26MMA_64x64x32_S32S8S8_SS_TNEEEENS4_6LayoutINS5_IJNSA_ILi2EEESB_SB_EEENS5_IJSB_NSA_ILi0EEESS_EEEEENS5_IJNS4_10UnderscoreESV_SV_EEEEENS4_13SM90_TMA_LOADENS4_14ComposedLayoutINS4_7SwizzleILi2ELi4ELi3EEENS4_18smem_ptr_flag_bitsILi8EEENSP_INS5_IJNSA_ILi8EEESG_EEENS5_IJSG_SB_EEEEEEEvNS4_8identityESY_S18_vS19_EENS_8epilogue10collective6detail29Sm90TmaWarpSpecializedAdapterINS1C_15DefaultEpilogueIaSI_SI_NS1B_6thread17LinearCombinationIaLi1EiiLNS1G_9ScaleType4KindE0ELNS_15FloatRoundStyleE2EaEENS1_15EpilogueDefaultEEEEEvvEEEEvNT_6ParamsE)
        /*0440*/ 	.short	0x0210
        /*0442*/ 	.short	0x0470


	//----- nvinfo : EIATTR_SW_WAR
	.align		4
.L_43:
        /*0444*/ 	.byte	0x04, 0x36
        /*0446*/ 	.short	(.L_45 - .L_44)
.L_44:
        /*0448*/ 	.word	0x00000008
.L_45:


//--------------------- .nv.callgraph             --------------------------
	.section	.nv.callgraph,"",@"SHT_CUDA_CALLGRAPH"
	.align	4
	.sectionentsize	8
	.align		4
        /*0000*/ 	.word	0x00000000
	.align		4
        /*0004*/ 	.word	0xffffffff
	.align		4
        /*0008*/ 	.word	index@(_ZN7cutlass13device_kernelINS_4gemm6kernel13GemmUniversalIN4cute5tupleIJiiiiEEENS1_10collective13CollectiveMmaINS1_34MainloopSm90TmaGmmaWarpSpecializedILi11ENS5_IJNS4_1CILi1EEESB_SB_EEENS1_35KernelTmaWarpSpecializedCooperativeEEENS5_IJNSA_ILi256EEENSA_ILi64EEESG_EEEaNS5_IJlSB_lEEEaSI_NS4_8TiledMMAINS4_8MMA_AtomIJNS4_4SM904GMMA26MMA_64x64x32_S32S8S8_SS_TNEEEENS4_6LayoutINS5_IJNSA_ILi2EEESB_SB_EEENS5_IJSB_NSA_ILi0EEESS_EEEEENS5_IJNS4_10UnderscoreESV_SV_EEEEENS4_13SM90_TMA_LOADENS4_14ComposedLayoutINS4_7SwizzleILi2ELi4ELi3EEENS4_18smem_ptr_flag_bitsILi8EEENSP_INS5_IJNSA_ILi8EEESG_EEENS5_IJSG_SB_EEEEEEEvNS4_8identityESY_S18_vS19_EENS_8epilogue10collective6detail29Sm90TmaWarpSpecializedAdapterINS1C_15DefaultEpilogueIaSI_SI_NS1B_6thread17LinearCombinationIaLi1EiiLNS1G_9ScaleType4KindE0ELNS_15FloatRoundStyleE2EaEENS1_15EpilogueDefaultEEEEEvvEEEEvNT_6ParamsE)
	.align		4
        /*000c*/ 	.word	index@(__assertfail)
	.align		4
        /*0010*/ 	.word	0x00000000
	.align		4
        /*0014*/ 	.word	0xfffffffe
	.align		4
        /*0018*/ 	.word	0x00000000
	.align		4
        /*001c*/ 	.word	0xfffffffd
	.align		4
        /*0020*/ 	.word	0x00000000
	.align		4
        /*0024*/ 	.word	0xfffffffc


//--------------------- .nv.constant4             --------------------------
	.section	.nv.constant4,"a",@progbits
	.align	8
	.align		8
.nv.constant4:
        /*0000*/ 	.dword	__assertfail
	.align		8
        /*0008*/ 	.dword	__unnamed_1
	.align		8
        /*0010*/ 	.dword	_ZN40_INTERNAL_b30c1817_4_k_cu_a1478001_340984cuda3std3__45__cpo5beginE
	.align		8
        /*0018*/ 	.dword	_ZN40_INTERNAL_b30c1817_4_k_cu_a1478001_340984cuda3std3__45__cpo3endE
	.align		8
        /*0020*/ 	.dword	_ZN40_INTERNAL_b30c1817_4_k_cu_a1478001_340984cuda3std3__45__cpo6cbeginE
	.align		8
        /*0028*/ 	.dword	_ZN40_INTERNAL_b30c1817_4_k_cu_a1478001_340984cuda3std3__45__cpo4cendE
	.align		8
        /*0030*/ 	.dword	_ZN40_INTERNAL_b30c1817_4_k_cu_a1478001_340984cuda3std3__442_GLOBAL__N__b30c1817_4_k_cu_a1478001_340986ignoreE
	.align		8
        /*0038*/ 	.dword	_ZN40_INTERNAL_b30c1817_4_k_cu_a1478001_340984cuda3std3__419piecewise_constructE
	.align		8
        /*0040*/ 	.dword	_ZN40_INTERNAL_b30c1817_4_k_cu_a1478001_340984cuda3std3__48in_placeE
	.align		8
        /*0048*/ 	.dword	_ZN40_INTERNAL_b30c1817_4_k_cu_a1478001_340984cuda3std6ranges3__45__cpo4swapE
	.align		8
        /*0050*/ 	.dword	_ZN40_INTERNAL_b30c1817_4_k_cu_a1478001_340984cuda3std6ranges3__45__cpo9iter_moveE
	.align		8
        /*0058*/ 	.dword	_ZN40_INTERNAL_b30c1817_4_k_cu_a1478001_340984cute7productE
	.align		8
        /*0060*/ 	.dword	_ZN40_INTERNAL_b30c1817_4_k_cu_a1478001_340984cute1_E
	.align		8
        /*0068*/ 	.dword	$str$22
	.align		8
        /*0070*/ 	.dword	$str$23


//--------------------- .text._ZN7cutlass13device_kernelINS_4gemm6kernel13GemmUniversalIN4cute5tupleIJiiiiEEENS1_10collective13CollectiveMmaINS1_34MainloopSm90TmaGmmaWarpSpecializedILi11ENS5_IJNS4_1CILi1EEESB_SB_EEENS1_35KernelTmaWarpSpecializedCooperativeEEENS5_IJNSA_ILi256EEENSA_ILi64EEESG_EEEaNS5_IJlSB_lEEEaSI_NS4_8TiledMMAINS4_8MMA_AtomIJNS4_4SM904GMMA26MMA_64x64x32_S32S8S8_SS_TNEEEENS4_6LayoutINS5_IJNSA_ILi2EEESB_SB_EEENS5_IJSB_NSA_ILi0EEESS_EEEEENS5_IJNS4_10UnderscoreESV_SV_EEEEENS4_13SM90_TMA_LOADENS4_14ComposedLayoutINS4_7SwizzleILi2ELi4ELi3EEENS4_18smem_ptr_flag_bitsILi8EEENSP_INS5_IJNSA_ILi8EEESG_EEENS5_IJSG_SB_EEEEEEEvNS4_8identityESY_S18_vS19_EENS_8epilogue10collective6detail29Sm90TmaWarpSpecializedAdapterINS1C_15DefaultEpilogueIaSI_SI_NS1B_6thread17LinearCombinationIaLi1EiiLNS1G_9ScaleType4KindE0ELNS_15FloatRoundStyleE2EaEENS1_15EpilogueDefaultEEEEEvvEEEEvNT_6ParamsE --------------------------
	.section	.text._ZN7cutlass13device_kernelINS_4gemm6kernel13GemmUniversalIN4cute5tupleIJiiiiEEENS1_10collective13CollectiveMmaINS1_34MainloopSm90TmaGmmaWarpSpecializedILi11ENS5_IJNS4_1CILi1EEESB_SB_EEENS1_35KernelTmaWarpSpecializedCooperativeEEENS5_IJNSA_ILi256EEENSA_ILi64EEESG_EEEaNS5_IJlSB_lEEEaSI_NS4_8TiledMMAINS4_8MMA_AtomIJNS4_4SM904GMMA26MMA_64x64x32_S32S8S8_SS_TNEEEENS4_6LayoutINS5_IJNSA_ILi2EEESB_SB_EEENS5_IJSB_NSA_ILi0EEESS_EEEEENS5_IJNS4_10UnderscoreESV_SV_EEEEENS4_13SM90_TMA_LOADENS4_14ComposedLayoutINS4_7SwizzleILi2ELi4ELi3EEENS4_18smem_ptr_flag_bitsILi8EEENSP_INS5_IJNSA_ILi8EEESG_EEENS5_IJSG_SB_EEEEEEEvNS4_8identityESY_S18_vS19_EENS_8epilogue10collective6detail29Sm90TmaWarpSpecializedAdapterINS1C_15DefaultEpilogueIaSI_SI_NS1B_6thread17LinearCombinationIaLi1EiiLNS1G_9ScaleType4KindE0ELNS_15FloatRoundStyleE2EaEENS1_15EpilogueDefaultEEEEEvvEEEEvNT_6ParamsE,"ax",@progbits
	.align	128
.text._ZN7cutlass13device_kernelINS_4gemm6kernel13GemmUniversalIN4cute5tupleIJiiiiEEENS1_10collective13CollectiveMmaINS1_34MainloopSm90TmaGmmaWarpSpecializedILi11ENS5_IJNS4_1CILi1EEESB_SB_EEENS1_35KernelTmaWarpSpecializedCooperativeEEENS5_IJNSA_ILi256EEENSA_ILi64EEESG_EEEaNS5_IJlSB_lEEEaSI_NS4_8TiledMMAINS4_8MMA_AtomIJNS4_4SM904GMMA26MMA_64x64x32_S32S8S8_SS_TNEEEENS4_6LayoutINS5_IJNSA_ILi2EEESB_SB_EEENS5_IJSB_NSA_ILi0EEESS_EEEEENS5_IJNS4_10UnderscoreESV_SV_EEEEENS4_13SM90_TMA_LOADENS4_14ComposedLayoutINS4_7SwizzleILi2ELi4ELi3EEENS4_18smem_ptr_flag_bitsILi8EEENSP_INS5_IJNSA_ILi8EEESG_EEENS5_IJSG_SB_EEEEEEEvNS4_8identityESY_S18_vS19_EENS_8epilogue10collective6detail29Sm90TmaWarpSpecializedAdapterINS1C_15DefaultEpilogueIaSI_SI_NS1B_6thread17LinearCombinationIaLi1EiiLNS1G_9ScaleType4KindE0ELNS_15FloatRoundStyleE2EaEENS1_15EpilogueDefaultEEEEEvvEEEEvNT_6ParamsE:
        .type           _ZN7cutlass13device_kernelINS_4gemm6kernel13GemmUniversalIN4cute5tupleIJiiiiEEENS1_10collective13CollectiveMmaINS1_34MainloopSm90TmaGmmaWarpSpecializedILi11ENS5_IJNS4_1CILi1EEESB_SB_EEENS1_35KernelTmaWarpSpecializedCooperativeEEENS5_IJNSA_ILi256EEENSA_ILi64EEESG_EEEaNS5_IJlSB_lEEEaSI_NS4_8TiledMMAINS4_8MMA_AtomIJNS4_4SM904GMMA26MMA_64x64x32_S32S8S8_SS_TNEEEENS4_6LayoutINS5_IJNSA_ILi2EEESB_SB_EEENS5_IJSB_NSA_ILi0EEESS_EEEEENS5_IJNS4_10UnderscoreESV_SV_EEEEENS4_13SM90_TMA_LOADENS4_14ComposedLayoutINS4_7SwizzleILi2ELi4ELi3EEENS4_18smem_ptr_flag_bitsILi8EEENSP_INS5_IJNSA_ILi8EEESG_EEENS5_IJSG_SB_EEEEEEEvNS4_8identityESY_S18_vS19_EENS_8epilogue10collective6detail29Sm90TmaWarpSpecializedAdapterINS1C_15DefaultEpilogueIaSI_SI_NS1B_6thread17LinearCombinationIaLi1EiiLNS1G_9ScaleType4KindE0ELNS_15FloatRoundStyleE2EaEENS1_15EpilogueDefaultEEEEEvvEEEEvNT_6ParamsE,@function
        .size           _ZN7cutlass13device_kernelINS_4gemm6kernel13GemmUniversalIN4cute5tupleIJiiiiEEENS1_10collective13CollectiveMmaINS1_34MainloopSm90TmaGmmaWarpSpecializedILi11ENS5_IJNS4_1CILi1EEESB_SB_EEENS1_35KernelTmaWarpSpecializedCooperativeEEENS5_IJNSA_ILi256EEENSA_ILi64EEESG_EEEaNS5_IJlSB_lEEEaSI_NS4_8TiledMMAINS4_8MMA_AtomIJNS4_4SM904GMMA26MMA_64x64x32_S32S8S8_SS_TNEEEENS4_6LayoutINS5_IJNSA_ILi2EEESB_SB_EEENS5_IJSB_NSA_ILi0EEESS_EEEEENS5_IJNS4_10UnderscoreESV_SV_EEEEENS4_13SM90_TMA_LOADENS4_14ComposedLayoutINS4_7SwizzleILi2ELi4ELi3EEENS4_18smem_ptr_flag_bitsILi8EEENSP_INS5_IJNSA_ILi8EEESG_EEENS5_IJSG_SB_EEEEEEEvNS4_8identityESY_S18_vS19_EENS_8epilogue10collective6detail29Sm90TmaWarpSpecializedAdapterINS1C_15DefaultEpilogueIaSI_SI_NS1B_6thread17LinearCombinationIaLi1EiiLNS1G_9ScaleType4KindE0ELNS_15FloatRoundStyleE2EaEENS1_15EpilogueDefaultEEEEEvvEEEEvNT_6ParamsE,(.L_x_213 - _ZN7cutlass13device_kernelINS_4gemm6kernel13GemmUniversalIN4cute5tupleIJiiiiEEENS1_10collective13CollectiveMmaINS1_34MainloopSm90TmaGmmaWarpSpecializedILi11ENS5_IJNS4_1CILi1EEESB_SB_EEENS1_35KernelTmaWarpSpecializedCooperativeEEENS5_IJNSA_ILi256EEENSA_ILi64EEESG_EEEaNS5_IJlSB_lEEEaSI_NS4_8TiledMMAINS4_8MMA_AtomIJNS4_4SM904GMMA26MMA_64x64x32_S32S8S8_SS_TNEEEENS4_6LayoutINS5_IJNSA_ILi2EEESB_SB_EEENS5_IJSB_NSA_ILi0EEESS_EEEEENS5_IJNS4_10UnderscoreESV_SV_EEEEENS4_13SM90_TMA_LOADENS4_14ComposedLayoutINS4_7SwizzleILi2ELi4ELi3EEENS4_18smem_ptr_flag_bitsILi8EEENSP_INS5_IJNSA_ILi8EEESG_EEENS5_IJSG_SB_EEEEEEEvNS4_8identityESY_S18_vS19_EENS_8epilogue10collective6detail29Sm90TmaWarpSpecializedAdapterINS1C_15DefaultEpilogueIaSI_SI_NS1B_6thread17LinearCombinationIaLi1EiiLNS1G_9ScaleType4KindE0ELNS_15FloatRoundStyleE2EaEENS1_15EpilogueDefaultEEEEEvvEEEEvNT_6ParamsE)
        .other          _ZN7cutlass13device_kernelINS_4gemm6kernel13GemmUniversalIN4cute5tupleIJiiiiEEENS1_10collective13CollectiveMmaINS1_34MainloopSm90TmaGmmaWarpSpecializedILi11ENS5_IJNS4_1CILi1EEESB_SB_EEENS1_35KernelTmaWarpSpecializedCooperativeEEENS5_IJNSA_ILi256EEENSA_ILi64EEESG_EEEaNS5_IJlSB_lEEEaSI_NS4_8TiledMMAINS4_8MMA_AtomIJNS4_4SM904GMMA26MMA_64x64x32_S32S8S8_SS_TNEEEENS4_6LayoutINS5_IJNSA_ILi2EEESB_SB_EEENS5_IJSB_NSA_ILi0EEESS_EEEEENS5_IJNS4_10UnderscoreESV_SV_EEEEENS4_13SM90_TMA_LOADENS4_14ComposedLayoutINS4_7SwizzleILi2ELi4ELi3EEENS4_18smem_ptr_flag_bitsILi8EEENSP_INS5_IJNSA_ILi8EEESG_EEENS5_IJSG_SB_EEEEEEEvNS4_8identityESY_S18_vS19_EENS_8epilogue10collective6detail29Sm90TmaWarpSpecializedAdapterINS1C_15DefaultEpilogueIaSI_SI_NS1B_6thread17LinearCombinationIaLi1EiiLNS1G_9ScaleType4KindE0ELNS_15FloatRoundStyleE2EaEENS1_15EpilogueDefaultEEEEEvvEEEEvNT_6ParamsE,@"STO_CUDA_ENTRY STV_DEFAULT"
_ZN7cutlass13device_kernelINS_4gemm6kernel13GemmUniversalIN4cute5tupleIJiiiiEEENS1_10collective13CollectiveMmaINS1_34MainloopSm90TmaGmmaWarpSpecializedILi11ENS5_IJNS4_1CILi1EEESB_SB_EEENS1_35KernelTmaWarpSpecializedCooperativeEEENS5_IJNSA_ILi256EEENSA_ILi64EEESG_EEEaNS5_IJlSB_lEEEaSI_NS4_8TiledMMAINS4_8MMA_AtomIJNS4_4SM904GMMA26MMA_64x64x32_S32S8S8_SS_TNEEEENS4_6LayoutINS5_IJNSA_ILi2EEESB_SB_EEENS5_IJSB_NSA_ILi0EEESS_EEEEENS5_IJNS4_10UnderscoreESV_SV_EEEEENS4_13SM90_TMA_LOADENS4_14ComposedLayoutINS4_7SwizzleILi2ELi4ELi3EEENS4_18smem_ptr_flag_bitsILi8EEENSP_INS5_IJNSA_ILi8EEESG_EEENS5_IJSG_SB_EEEEEEEvNS4_8identityESY_S18_vS19_EENS_8epilogue10collective6detail29Sm90TmaWarpSpecializedAdapterINS1C_15DefaultEpilogueIaSI_SI_NS1B_6thread17LinearCombinationIaLi1EiiLNS1G_9ScaleType4KindE0ELNS_15FloatRoundStyleE2EaEENS1_15EpilogueDefaultEEEEEvvEEEEvNT_6ParamsE:
[----:B------:R-:W0:Y:S01]  /*0000*/  LDC R1, c[0x0][0x28] ;  /* 0x00000a00ff017b82 */ /* 0x000e220000000800 */
[----:B------:R-:W1:Y:S01]  /*0010*/  S2R R3, SR_TID.X ;  /* 0x0000000000037919 */ /* 0x000e620000002100 */
[----:B------:R-:W-:Y:S01]  /*0020*/  ELECT P0, URZ, PT ;  /* 0x00000000003f782f */ /* 0x000fe20003800000 */
[----:B------:R-:W-:Y:S01]  /*0030*/  BSSY B0, `(.L_x_0) ;  /* 0x000000f000007945 */ /* 0x000fe20003800000 */
[--C-:B-1----:R-:W-:Y:S02]  /*0040*/  SHF.R.U32.HI R0, RZ, 0x5, R3.reuse ;  /* 0x00000005ff007819 */ /* 0x102fe40000011603 */
[----:B------:R-:W-:-:S03]  /*0050*/  SHF.R.U32.HI R14, RZ, 0x7, R3 ;  /* 0x00000007ff0e7819 */ /* 0x000fc60000011603 */
[----:B------:R-:W1:Y:S04]  /*0060*/  SHFL.IDX PT, R4, R0, RZ, 0x1f ;  /* 0x00001fff00047589 */ /* 0x000e6800000e0000 */
[----:B------:R2:W3:Y:S01]  /*0070*/  SHFL.IDX PT, R10, R14, RZ, 0x1f ;  /* 0x00001fff0e0a7589 */ /* 0x0004e200000e0000 */
[----:B-1----:R-:W-:-:S13]  /*0080*/  ISETP.NE.OR P0, PT, R4, RZ, !P0 ;  /* 0x000000ff0400720c */ /* 0x002fda0004705670 */
[----:B0-23--:R-:W-:Y:S05]  /*0090*/  @P0 BRA `(.L_x_1) ;  /* 0x0000000000200947 */ /* 0x00dfea0003800000 */
[----:B------:R-:W-:Y:S02]  /*00a0*/  ULDC.64 UR4, c[0x0][0x198] ;  /* 0x0000660000047ab9 */ /* 0x000fe40000000a00 */
[----:B------:R-:W-:Y:S02]  /*00b0*/  UIADD3 UR6, UP0, UR4, 0xf0, URZ ;  /* 0x000000f004067890 */ /* 0x000fe4000ff1e03f */
[----:B------:R-:W-:Y:S02]  /*00c0*/  UIADD3 UR4, UP1, UR4, 0x1f0, URZ ;  /* 0x000001f004047890 */ /* 0x000fe4000ff3e03f */
[----:B------:R-:W-:Y:S02]  /*00d0*/  UIADD3.X UR7, URZ, UR5, URZ, UP0, !UPT ;  /* 0x000000053f077290 */ /* 0x000fe400087fe43f */
[----:B------:R-:W-:-:S07]  /*00e0*/  UIADD3.X UR5, URZ, UR5, URZ, UP1, !UPT ;  /* 0x000000053f057290 */ /* 0x000fce0008ffe43f */
[----:B------:R0:W-:Y:S02]  /*00f0*/  UTMACCTL.PF [UR6] ;  /* 0x00000000060079b9 */ /* 0x0001e40008040000 */
[----:B------:R0:W-:Y:S02]  /*0100*/  UTMACCTL.PF [UR4] ;  /* 0x00000000040079b9 */ /* 0x0001e40008040000 */
[----:B0-----:R-:W-:Y:S01]  /*0110*/  NOP ;  /* 0x0000000000007918 */ /* 0x001fe20000000000 */
.L_x_1:
[----:B------:R-:W-:Y:S05]  /*0120*/  BSYNC B0 ;  /* 0x0000000000007941 */ /* 0x000fea0003800000 */
.L_x_0:
[----:B------:R-:W0:Y:S02]  /*0130*/  SHFL.IDX PT, R2, R0, RZ, 0x1f ;  /* 0x00001fff00027589 */ /* 0x000e2400000e0000 */
[----:B0-----:R-:W-:-:S13]  /*0140*/  ISETP.NE.AND P0, PT, R2, RZ, PT ;  /* 0x000000ff0200720c */ /* 0x001fda0003f05270 */
[----:B------:R-:W-:Y:S05]  /*0150*/  @P0 BRA `(.L_x_2) ;  /* 0x00000000009c0947 */ /* 0x000fea0003800000 */
[----:B------:R-:W-:Y:S01]  /*0160*/  ELECT P0, URZ, PT ;  /* 0x00000000003f782f */ /* 0x000fe20003800000 */
[----:B------:R-:W-:-:S12]  /*0170*/  BSSY B0, `(.L_x_2) ;  /* 0x0000025000007945 */ /* 0x000fd80003800000 */
[----:B------:R-:W-:Y:S05]  /*0180*/  @!P0 BRA `(.L_x_3) ;  /* 0x00000000008c8947 */ /* 0x000fea0003800000 */
[----:B------:R-:W0:Y:S01]  /*0190*/  S2UR UR8, SR_CgaCtaId ;  /* 0x00000000000879c3 */ /* 0x000e220000008800 */
[----:B------:R-:W-:Y:S01]  /*01a0*/  UMOV UR4, 0x400 ;  /* 0x0000040000047882 */ /* 0x000fe20000000000 */
[----:B------:R-:W-:Y:S01]  /*01b0*/  UMOV UR5, 0x1 ;  /* 0x0000000100057882 */ /* 0x000fe20000000000 */
[----:B------:R-:W-:Y:S02]  /*01c0*/  UMOV UR6, 0x100 ;  /* 0x0000010000067882 */ /* 0x000fe40000000000 */
[----:B------:R-:W-:-:S04]  /*01d0*/  UIADD3 UR6, -UR6, 0x100000, URZ ;  /* 0x0010000006067890 */ /* 0x000fc8000fffe13f */
[----:B------:R-:W-:Y:S02]  /*01e0*/  USHF.L.U32 UR7, UR6, 0xb, URZ ;  /* 0x0000000b06077899 */ /* 0x000fe4000800063f */
[----:B------:R-:W-:Y:S02]  /*01f0*/  USHF.L.U32 UR6, UR6, 0x1, URZ ;  /* 0x0000000106067899 */ /* 0x000fe4000800063f */
[----:B0-----:R-:W-:Y:S02]  /*0200*/  ULEA UR8, UR8, UR4, 0x18 ;  /* 0x0000000408087291 */ /* 0x001fe4000f8ec03f */
[----:B------:R-:W-:-:S04]  /*0210*/  UIADD3 UR4, -UR5, 0x100000, URZ ;  /* 0x0010000005047890 */ /* 0x000fc8000fffe13f */
[----:B------:R-:W-:Y:S02]  /*0220*/  USHF.L.U32 UR5, UR4, 0xb, URZ ;  /* 0x0000000b04057899 */ /* 0x000fe4000800063f */
[----:B------:R-:W-:Y:S01]  /*0230*/  USHF.L.U32 UR4, UR4, 0x1, URZ ;  /* 0x0000000104047899 */ /* 0x000fe2000800063f */
[----:B------:R-:W0:Y:S11]  /*0240*/  FENCE.VIEW.ASYNC.S ;  /* 0x00000000000073c6 */ /* 0x000e360000000000 */
[----:B0-----:R0:W1:Y:S01]  /*0250*/  SYNCS.EXCH.64 URZ, [UR8], UR4 ;  /* 0x00000004083f75b2 */ /* 0x0010620008000100 */
[----:B------:R0:W2:Y:S01]  /*0260*/  SYNCS.EXCH.64 URZ, [UR8+0x58], UR6 ;  /* 0x00005806083f75b2 */ /* 0x0000a20008000100 */
[----:B------:R0:W3:Y:S01]  /*0270*/  SYNCS.EXCH.64 URZ, [UR8+0x8], UR4 ;  /* 0x00000804083f75b2 */ /* 0x0000e20008000100 */
[----:B------:R0:W4:Y:S01]  /*0280*/  SYNCS.EXCH.64 URZ, [UR8+0x60], UR6 ;  /* 0x00006006083f75b2 */ /* 0x0001220008000100 */
[----:B------:R0:W0:Y:S01]  /*0290*/  SYNCS.EXCH.64 URZ, [UR8+0x10], UR4 ;  /* 0x00001004083f75b2 */ /* 0x0000220008000100 */
        /* <DEDUP_REMOVED lines=17> */
[----:B------:R-:W-:Y:S01]  /*03b0*/  NOP ;  /* 0x0000000000007918 */ /* 0x000fe20000000000 */
.L_x_3:
[----:B0-----:R-:W-:Y:S05]  /*03c0*/  BSYNC B0 ;  /* 0x0000000000007941 */ /* 0x001fea0003800000 */
.L_x_2:
[----:B------:R-:W0:Y:S01]  /*03d0*/  SHFL.IDX PT, R0, R0, RZ, 0x1f ;  /* 0x00001fff00007589 */ /* 0x000e2200000e0000 */
[----:B------:R-:W-:Y:S01]  /*03e0*/  ELECT P0, URZ, PT ;  /* 0x00000000003f782f */ /* 0x000fe20003800000 */
[----:B------:R-:W5:Y:S01]  /*03f0*/  LDC R2, c[0x0][0x65c] ;  /* 0x00019700ff027b82 */ /* 0x000f620000000800 */
[----:B------:R-:W-:Y:S01]  /*0400*/  SHF.R.S32.HI R7, RZ, 0x1f, R4 ;  /* 0x0000001fff077819 */ /* 0x000fe20000011404 */
[----:B------:R-:W1:Y:S01]  /*0410*/  S2R R5, SR_CTAID.Y ;  /* 0x0000000000057919 */ /* 0x000e620000002600 */
[----:B------:R-:W-:Y:S01]  /*0420*/  UMOV UR4, 0x20 ;  /* 0x0000002000047882 */ /* 0x000fe20000000000 */
[----:B------:R-:W-:Y:S01]  /*0430*/  NOP ;  /* 0x0000000000007918 */ /* 0x000fe20000000000 */
[----:B------:R-:W-:Y:S01]  /*0440*/  LEA.HI R7, R7, R4, RZ, 0x2 ;  /* 0x0000000407077211 */ /* 0x000fe200078f10ff */
[----:B------:R-:W2:Y:S01]  /*0450*/  S2R R6, SR_CTAID.X ;  /* 0x0000000000067919 */ /* 0x000ea20000002500 */
[----:B------:R-:W-:Y:S01]  /*0460*/  ISETP.NE.AND P2, PT, R10, RZ, PT ;  /* 0x000000ff0a00720c */ /* 0x000fe20003f45270 */
[----:B------:R-:W-:Y:S01]  /*0470*/  NOP ;  /* 0x0000000000007918 */ /* 0x000fe20000000000 */
[----:B------:R-:W-:-:S02]  /*0480*/  LOP3.LUT R7, R7, 0xfffffffc, RZ, 0xc0, !PT ;  /* 0xfffffffc07077812 */ /* 0x000fc400078ec0ff */
[----:B0-----:R-:W-:Y:S02]  /*0490*/  ISETP.NE.OR P0, PT, R0, RZ, !P0 ;  /* 0x000000ff0000720c */ /* 0x001fe40004705670 */
[----:B-----5:R-:W-:-:S04]  /*04a0*/  ISETP.NE.AND P3, PT, R2, 0x1, PT ;  /* 0x000000010200780c */ /* 0x020fc80003f65270 */
[----:B------:R-:W-:Y:S01]  /*04b0*/  P2R R0, PR, RZ, 0x8 ;  /* 0x00000008ff007803 */ /* 0x000fe20000000000 */
[----:B------:R-:W-:Y:S01]  /*04c0*/  IMAD.IADD R0, R4, 0x1, -R7 ;  /* 0x0000000104007824 */ /* 0x000fe200078e0a07 */
[----:B------:R-:W-:Y:S01]  /*04d0*/  LOP3.LUT R4, R3, 0x7f, RZ, 0xc0, !PT ;  /* 0x0000007f03047812 */ /* 0x000fe200078ec0ff */
[----:B------:R-:W-:-:S03]  /*04e0*/  IMAD.MOV.U32 R7, RZ, RZ, RZ ;  /* 0x000000ffff077224 */ /* 0x000fc600078e00ff */
[----:B------:R-:W-:Y:S01]  /*04f0*/  ISETP.NE.AND P1, PT, R0, 0x3, PT ;  /* 0x000000030000780c */ /* 0x000fe20003f25270 */
[----:B------:R-:W-:Y:S01]  /*0500*/  VOTEU.ALL UP0, P0 ;  /* 0x00000000003f7886 */ /* 0x000fe20000000000 */
[----:B------:R-:W-:Y:S01]  /*0510*/  VOTEU.ALL UP1, P0 ;  /* 0x00000000003f7886 */ /* 0x000fe20000020000 */
[----:B------:R-:W2:Y:S01]  /*0520*/  @P3 LDC R17, c[0x0][0x10] ;  /* 0x00000400ff113b82 */ /* 0x000ea20000000800 */
[----:B-1----:R-:W-:Y:S02]  /*0530*/  @P3 IMAD.MOV.U32 R8, RZ, RZ, R5 ;  /* 0x000000ffff083224 */ /* 0x002fe400078e0005 */
[----:B------:R-:W-:Y:S01]  /*0540*/  @!UP0 UMOV UR6, 0x400 ;  /* 0x0000040000068882 */ /* 0x000fe20000000000 */
[----:B------:R-:W-:-:S04]  /*0550*/  @!UP0 UIADD3 UR4, -UR4, 0x100000, URZ ;  /* 0x0010000004048890 */ /* 0x000fc8000fffe13f */
[----:B------:R-:W-:Y:S02]  /*0560*/  @!UP0 USHF.L.U32 UR5, UR4, 0xb, URZ ;  /* 0x0000000b04058899 */ /* 0x000fe4000800063f */
[----:B------:R-:W-:Y:S01]  /*0570*/  @!UP0 USHF.L.U32 UR4, UR4, 0x1, URZ ;  /* 0x0000000104048899 */ /* 0x000fe2000800063f */
[----:B------:R-:W-:Y:S01]  /*0580*/  @P3 IMAD.MOV.U32 R9, RZ, RZ, RZ ;  /* 0x000000ffff093224 */ /* 0x000fe200078e00ff */
[----:B------:R-:W0:Y:S08]  /*0590*/  @!UP0 S2UR UR7, SR_CgaCtaId ;  /* 0x00000000000789c3 */ /* 0x000e300000008800 */
[----:B------:R-:W1:Y:S01]  /*05a0*/  @!P3 LDC R11, c[0x0][0xc] ;  /* 0x00000300ff0bbb82 */ /* 0x000e620000000800 */
[----:B--2---:R-:W-:Y:S01]  /*05b0*/  @P3 IMAD.WIDE.U32 R16, R6, R17, R8 ;  /* 0x0000001106103225 */ /* 0x004fe200078e0008 */
[----:B0-----:R-:W-:Y:S01]  /*05c0*/  @!UP0 ULEA UR8, UR7, UR6, 0x18 ;  /* 0x0000000607088291 */ /* 0x001fe2000f8ec03f */
[----:B------:R-:W-:-:S02]  /*05d0*/  VOTEU.ALL UP0, P0 ;  /* 0x00000000003f7886 */ /* 0x000fc40000000000 */
[----:B------:R-:W-:Y:S01]  /*05e0*/  ULDC UR6, c[0x0][0xc] ;  /* 0x0000030000067ab9 */ /* 0x000fe20000000800 */
[----:B------:R-:W-:Y:S01]  /*05f0*/  ISETP.EQ.OR P0, PT, R0, RZ, !P1 ;  /* 0x000000ff0000720c */ /* 0x000fe20004f02670 */
[----:B------:R-:W-:-:S03]  /*0600*/  ULDC UR7, c[0x0][0x10] ;  /* 0x0000040000077ab9 */ /* 0x000fc60000000800 */
[C---:B------:R-:W-:Y:S01]  /*0610*/  ISETP.EQ.AND P0, PT, R10.reuse, RZ, P0 ;  /* 0x000000ff0a00720c */ /* 0x040fe20000702270 */
[----:B------:R-:W-:Y:S02]  /*0620*/  VIADD R10, R10, 0xffffffff ;  /* 0xffffffff0a0a7836 */ /* 0x000fe40000000000 */
[----:B-1----:R-:W-:Y:S01]  /*0630*/  @!P3 IMAD.WIDE.U32 R8, R11, R5, R6 ;  /* 0x000000050b08b225 */ /* 0x002fe200078e0006 */
[----:B------:R-:W0:Y:S02]  /*0640*/  FENCE.VIEW.ASYNC.S ;  /* 0x00000000000073c6 */ /* 0x000e240000000000 */
[----:B0-----:R-:W3:Y:S01]  /*0650*/  @!UP0 SYNCS.EXCH.64 URZ, [UR8+0xc0], UR4 ;  /* 0x0000c004083f85b2 */ /* 0x001ee20008000100 */
[----:B------:R-:W-:Y:S01]  /*0660*/  SEL R18, RZ, 0x1, !P0 ;  /* 0x00000001ff127807 */ /* 0x000fe20004000000 */
[----:B------:R-:W-:Y:S01]  /*0670*/  @P3 IMAD.MOV.U32 R11, RZ, RZ, RZ ;  /* 0x000000ffff0b3224 */ /* 0x000fe200078e00ff */
[----:B------:R-:W-:Y:S01]  /*0680*/  ISETP.GE.U32.AND P1, PT, R10, 0x2, PT ;  /* 0x000000020a00780c */ /* 0x000fe20003f26070 */
[----:B------:R-:W-:-:S02]  /*0690*/  @!P3 IMAD.MOV.U32 R16, RZ, RZ, R8 ;  /* 0x000000ffff10b224 */ /* 0x000fc400078e0008 */
[----:B------:R-:W-:Y:S01]  /*06a0*/  @P3 IMAD.IADD R17, R17, 0x1, R11 ;  /* 0x0000000111113824 */ /* 0x000fe200078e020b */
[----:B------:R-:W-:Y:S01]  /*06b0*/  SEL R18, R18, 0x2, P1 ;  /* 0x0000000212127807 */ /* 0x000fe20000800000 */
[----:B------:R-:W-:Y:S01]  /*06c0*/  @!P3 IMAD.MOV.U32 R17, RZ, RZ, R9 ;  /* 0x000000ffff11b224 */ /* 0x000fe200078e0009 */
[----:B------:R0:W3:Y:S01]  /*06d0*/  @!UP1 SYNCS.EXCH.64 URZ, [UR8+0xc8], UR4 ;  /* 0x0000c804083f95b2 */ /* 0x0000e20008000100 */
[----:B------:R-:W-:Y:S01]  /*06e0*/  NOP ;  /* 0x0000000000007918 */ /* 0x000fe20000000000 */
[----:B0-----:R-:W-:-:S03]  /*06f0*/  UIMAD.WIDE.U32 UR4, UR6, UR7, URZ ;  /* 0x00000007060472a5 */ /* 0x001fc6000f8e003f */
[----:B------:R-:W-:Y:S02]  /*0700*/  ULDC UR6, c[0x0][0x14] ;  /* 0x0000050000067ab9 */ /* 0x000fe40000000800 */
[----:B------:R-:W-:Y:S02]  /*0710*/  UIMAD.WIDE.U32 UR36, UR4, UR6, URZ ;  /* 0x00000006042472a5 */ /* 0x000fe4000f8e003f */
[----:B------:R-:W-:-:S04]  /*0720*/  UIMAD UR42, UR5, UR6, URZ ;  /* 0x00000006052a72a4 */ /* 0x000fc8000f8e023f */
[----:B------:R-:W-:Y:S01]  /*0730*/  UIADD3 UR42, UR37, UR42, URZ ;  /* 0x0000002a252a7290 */ /* 0x000fe2000fffe03f */
[----:B---34-:R-:W-:Y:S06]  /*0740*/  BAR.SYNC.DEFER_BLOCKING 0x0 ;  /* 0x0000000000007b1d */ /* 0x018fec0000010000 */
[----:B------:R-:W-:Y:S05]  /*0750*/  @!P2 BRA `(.L_x_4) ;  /* 0x000000500070a947 */ /* 0x000fea0003800000 */
[----:B------:R-:W-:-:S13]  /*0760*/  ISETP.GT.U32.AND P0, PT, R10, 0x1, PT ;  /* 0x000000010a00780c */ /* 0x000fda0003f04070 */
[----:B------:R-:W-:Y:S05]  /*0770*/  @P0 EXIT ;  /* 0x000000000000094d */ /* 0x000fea0003800000 */
[----:B------:R-:W-:Y:S01]  /*0780*/  ULDC.64 UR4, c[0x0][0x650] ;  /* 0x0001940000047ab9 */ /* 0x000fe20000000a00 */
[----:B------:R-:W-:Y:S01]  /*0790*/  PRMT R0, RZ, 0x7610, R0 ;  /* 0x00007610ff007816 */ /* 0x000fe20000000000 */
[----:B------:R-:W-:Y:S01]  /*07a0*/  IMAD.MOV.U32 R97, RZ, RZ, -0x1 ;  /* 0xffffffffff617424 */ /* 0x000fe200078e00ff */
[----:B------:R-:W-:Y:S01]  /*07b0*/  ISETP.GE.U32.AND P0, PT, R16, UR4, PT ;  /* 0x0000000410007c0c */ /* 0x000fe2000bf06070 */
[----:B------:R-:W-:Y:S02]  /*07c0*/  IMAD.MOV.U32 R98, RZ, RZ, -0x1 ;  /* 0xffffffffff627424 */ /* 0x000fe400078e00ff */
[----:B------:R-:W-:Y:S01]  /*07d0*/  IMAD.MOV.U32 R19, RZ, RZ, -0x1 ;  /* 0xffffffffff137424 */ /* 0x000fe200078e00ff */
[----:B------:R-:W-:-:S13]  /*07e0*/  ISETP.GE.U32.AND.EX P0, PT, R17, UR5, PT, P0 ;  /* 0x0000000511007c0c */ /* 0x000fda000bf06100 */
[----:B------:R-:W-:Y:S05]  /*07f0*/  @P0 BRA `(.L_x_5) ;  /* 0x0000000400580947 */ /* 0x000fea0003800000 */
[----:B------:R-:W0:Y:S01]  /*0800*/  LDC.64 R20, c[0x0][0x628] ;  /* 0x00018a00ff147b82 */ /* 0x000e220000000a00 */
[----:B------:R-:W-:Y:S02]  /*0810*/  IMAD.MOV.U32 R8, RZ, RZ, R16 ;  /* 0x000000ffff087224 */ /* 0x000fe400078e0010 */
[----:B------:R-:W-:-:S05]  /*0820*/  IMAD.MOV.U32 R9, RZ, RZ, R17 ;  /* 0x000000ffff097224 */ /* 0x000fca00078e0011 */
[----:B------:R-:W1:Y:S08]  /*0830*/  LDC R0, c[0x0][0x630] ;  /* 0x00018c00ff007b82 */ /* 0x000e700000000800 */
[----:B------:R-:W2:Y:S01]  /*0840*/  LDC.64 R22, c[0x0][0x620] ;  /* 0x00018800ff167b82 */ /* 0x000ea20000000a00 */
[----:B0-----:R-:W-:-:S04]  /*0850*/  ISETP.NE.U32.AND P0, PT, R20, RZ, PT ;  /* 0x000000ff1400720c */ /* 0x001fc80003f05070 */
[----:B------:R-:W-:-:S13]  /*0860*/  ISETP.NE.AND.EX P0, PT, R21, RZ, PT, P0 ;  /* 0x000000ff1500720c */ /* 0x000fda0003f05300 */
[----:B-12---:R-:W-:Y:S05]  /*0870*/  @!P0 BRA `(.L_x_6) ;  /* 0x0000000000288947 */ /* 0x006fea0003800000 */
[----:B------:R-:W0:Y:S02]  /*0880*/  LDC R13, c[0x0][0x634] ;  /* 0x00018d00ff0d7b82 */ /* 0x000e240000000800 */
[----:B0-----:R-:W-:-:S05]  /*0890*/  IADD3 R13, P0, R16, R13, RZ ;  /* 0x0000000d100d7210 */ /* 0x001fca0007f1e0ff */
[----:B------:R-:W-:-:S04]  /*08a0*/  IMAD.X R15, RZ, RZ, R17, P0 ;  /* 0x000000ffff0f7224 */ /* 0x000fc800000e0611 */
[----:B------:R-:W-:-:S04]  /*08b0*/  IMAD.WIDE.U32 R8, R15, R20, RZ ;  /* 0x000000140f087225 */ /* 0x000fc800078e00ff */
[----:B------:R-:W-:-:S04]  /*08c0*/  IMAD.WIDE.U32 R10, P0, R13, R21, R8 ;  /* 0x000000150d0a7225 */ /* 0x000fc80007800008 */
[----:B------:R-:W-:-:S04]  /*08d0*/  IMAD.WIDE.U32 R8, R13, R20, RZ ;  /* 0x000000140d087225 */ /* 0x000fc800078e00ff */
[----:B------:R-:W-:Y:S01]  /*08e0*/  IMAD.X R13, RZ, RZ, RZ, P0 ;  /* 0x000000ffff0d7224 */ /* 0x000fe200000e06ff */
[----:B------:R-:W-:Y:S01]  /*08f0*/  IADD3 RZ, P0, R9, R10, RZ ;  /* 0x0000000a09ff7210 */ /* 0x000fe20007f1e0ff */
[----:B------:R-:W-:-:S04]  /*0900*/  IMAD.MOV.U32 R12, RZ, RZ, R11 ;  /* 0x000000ffff0c7224 */ /* 0x000fc800078e000b */
[----:B------:R-:W-:-:S08]  /*0910*/  IMAD.WIDE.U32.X R8, R15, R21, R12, P0 ;  /* 0x000000150f087225 */ /* 0x000fd000000e040c */
.L_x_6:
[-CC-:B------:R-:W-:Y:S01]  /*0920*/  SHF.R.U64 R25, R8, R0.reuse, R9.reuse ;  /* 0x0000000008197219 */ /* 0x180fe20000001209 */
[----:B------:R-:W0:Y:S01]  /*0930*/  LDC R12, c[0x0][0x618] ;  /* 0x00018600ff0c7b82 */ /* 0x000e220000000800 */
[----:B------:R-:W-:Y:S01]  /*0940*/  SHF.R.U32.HI R7, RZ, R0, R9 ;  /* 0x00000000ff077219 */ /* 0x000fe20000011609 */
[----:B------:R-:W-:Y:S01]  /*0950*/  ULDC UR4, c[0x0][0x150] ;  /* 0x0000540000047ab9 */ /* 0x000fe20000000800 */
[----:B------:R-:W-:Y:S02]  /*0960*/  IADD3 R11, P0, RZ, -R25, RZ ;  /* 0x80000019ff0b7210 */ /* 0x000fe40007f1e0ff */
[----:B------:R-:W-:-:S03]  /*0970*/  I2FP.F32.U32 R0, R6 ;  /* 0x0000000600007245 */ /* 0x000fc60000201000 */
[----:B------:R-:W1:Y:S01]  /*0980*/  LDC.64 R30, c[0x0][0x640] ;  /* 0x00019000ff1e7b82 */ /* 0x000e620000000a00 */
[----:B------:R-:W-:Y:S02]  /*0990*/  IMAD.X R13, RZ, RZ, ~R7, P0 ;  /* 0x000000ffff0d7224 */ /* 0x000fe400000e0e07 */
[----:B------:R-:W-:Y:S01]  /*09a0*/  FMUL R0, R0, UR4 ;  /* 0x0000000400007c20 */ /* 0x000fe20008400000 */
[----:B------:R-:W-:Y:S01]  /*09b0*/  IMAD.WIDE.U32 R8, R11, R22, R16 ;  /* 0x000000160b087225 */ /* 0x000fe200078e0010 */
[----:B------:R-:W-:-:S03]  /*09c0*/  ULDC UR4, c[0x0][0x154] ;  /* 0x0000550000047ab9 */ /* 0x000fc60000000800 */
[----:B------:R-:W-:Y:S01]  /*09d0*/  IMAD R10, R13, R22, RZ ;  /* 0x000000160d0a7224 */ /* 0x000fe200078e02ff */
[----:B------:R-:W2:Y:S01]  /*09e0*/  LDC R7, c[0x0][0x144] ;  /* 0x00005100ff077b82 */ /* 0x000ea20000000800 */
[----:B------:R-:W3:Y:S02]  /*09f0*/  F2I.U32.TRUNC.NTZ R0, R0 ;  /* 0x0000000000007305 */ /* 0x000ee4000020f000 */
[----:B------:R-:W-:-:S04]  /*0a00*/  IMAD R11, R11, R23, R10 ;  /* 0x000000170b0b7224 */ /* 0x000fc800078e020a */
[----:B------:R-:W-:Y:S01]  /*0a10*/  IMAD.IADD R9, R9, 0x1, R11 ;  /* 0x0000000109097824 */ /* 0x000fe200078e020b */
[----:B------:R-:W4:Y:S01]  /*0a20*/  LDC R24, c[0x0][0x608] ;  /* 0x00018200ff187b82 */ /* 0x000f220000000800 */
[----:B------:R-:W-:-:S03]  /*0a30*/  IMAD.MOV.U32 R11, RZ, RZ, -0x1 ;  /* 0xffffffffff0b7424 */ /* 0x000fc600078e00ff */
[-CC-:B0-----:R-:W-:Y:S02]  /*0a40*/  SHF.R.U64 R22, R8, R12.reuse, R9.reuse ;  /* 0x0000000c08167219 */ /* 0x181fe40000001209 */
[----:B------:R-:W-:Y:S02]  /*0a50*/  I2FP.F32.U32 R8, R5 ;  /* 0x0000000500087245 */ /* 0x000fe40000201000 */
[----:B------:R-:W0:Y:S01]  /*0a60*/  LDC R28, c[0x0][0x658] ;  /* 0x00019600ff1c7b82 */ /* 0x000e220000000800 */
[----:B-1----:R-:W-:Y:S01]  /*0a70*/  ISETP.NE.U32.AND P0, PT, R30, RZ, PT ;  /* 0x000000ff1e00720c */ /* 0x002fe20003f05070 */
[----:B---3--:R-:W-:Y:S02]  /*0a80*/  IMAD.MOV R10, RZ, RZ, -R0 ;  /* 0x000000ffff0a7224 */ /* 0x008fe400078e0a00 */
[----:B------:R-:W-:Y:S01]  /*0a90*/  FMUL R8, R8, UR4 ;  /* 0x0000000408087c20 */ /* 0x000fe20008400000 */
[----:B------:R-:W-:Y:S02]  /*0aa0*/  SHF.R.U32.HI R9, RZ, R12, R9 ;  /* 0x0000000cff097219 */ /* 0x000fe40000011609 */
[----:B------:R-:W-:Y:S01]  /*0ab0*/  ISETP.NE.AND.EX P0, PT, R31, RZ, PT, P0 ;  /* 0x000000ff1f00720c */ /* 0x000fe20003f05300 */
[----:B------:R1:W3:Y:S01]  /*0ac0*/  F2I.U32.TRUNC.NTZ R15, R8 ;  /* 0x00000008000f7305 */ /* 0x0002e2000020f000 */
[----:B------:R-:W1:Y:S01]  /*0ad0*/  LDC R20, c[0x0][0x148] ;  /* 0x00005200ff147b82 */ /* 0x000e620000000800 */
[----:B--2---:R-:W-:-:S07]  /*0ae0*/  IMAD R0, R7, R10, R6 ;  /* 0x0000000a07007224 */ /* 0x004fce00078e0206 */
[----:B------:R-:W2:Y:S01]  /*0af0*/  LDC R26, c[0x0][0x600] ;  /* 0x00018000ff1a7b82 */ /* 0x000ea20000000800 */
[-CC-:B----4-:R-:W-:Y:S02]  /*0b00*/  SHF.R.U64 R32, R22, R24.reuse, R9.reuse ;  /* 0x0000001816207219 */ /* 0x190fe40000001209 */
[----:B------:R-:W-:Y:S01]  /*0b10*/  SHF.R.U32.HI R7, RZ, R24, R9 ;  /* 0x00000018ff077219 */ /* 0x000fe20000011609 */
[----:B------:R-:W-:-:S04]  /*0b20*/  IMAD.MOV.U32 R9, RZ, RZ, 0x1 ;  /* 0x00000001ff097424 */ /* 0x000fc800078e00ff */
[----:B------:R-:W4:Y:S01]  /*0b30*/  LDC R21, c[0x0][0x648] ;  /* 0x00019200ff157b82 */ /* 0x000f220000000800 */
[-C--:B0-----:R-:W-:Y:S02]  /*0b40*/  SHF.L.U32 R6, R11, R28.reuse, RZ ;  /* 0x0000001c0b067219 */ /* 0x081fe400000006ff */
[--C-:B------:R-:W-:Y:S02]  /*0b50*/  SHF.R.U64 R24, R32, R28, R7.reuse ;  /* 0x0000001c20187219 */ /* 0x100fe40000001207 */
[----:B------:R-:W-:Y:S02]  /*0b60*/  LOP3.LUT R13, RZ, R6, RZ, 0x33, !PT ;  /* 0x00000006ff0d7212 */ /* 0x000fe400078e33ff */
[-C--:B------:R-:W-:Y:S01]  /*0b70*/  SHF.R.U32.HI R7, RZ, R28.reuse, R7 ;  /* 0x0000001cff077219 */ /* 0x080fe20000011607 */
[----:B------:R-:W0:Y:S01]  /*0b80*/  LDC R23, c[0x0][0x638] ;  /* 0x00018e00ff177b82 */ /* 0x000e220000000800 */
[----:B------:R-:W-:Y:S01]  /*0b90*/  SHF.L.U32 R12, R9, R28, RZ ;  /* 0x0000001c090c7219 */ /* 0x000fe200000006ff */
[----:B------:R-:W-:-:S06]  /*0ba0*/  IMAD.MOV.U32 R6, RZ, RZ, R24 ;  /* 0x000000ffff067224 */ /* 0x000fcc00078e0018 */
[----:B------:R-:W0:Y:S01]  /*0bb0*/  LDC R97, c[0x0][0x610] ;  /* 0x00018400ff617b82 */ /* 0x000e220000000800 */
[----:B-1-3--:R-:W-:Y:S05]  /*0bc0*/  @!P0 BRA `(.L_x_7) ;  /* 0x0000000000288947 */ /* 0x00afea0003800000 */
[----:B------:R-:W1:Y:S02]  /*0bd0*/  LDC R11, c[0x0][0x64c] ;  /* 0x00019300ff0b7b82 */ /* 0x000e640000000800 */
[----:B-1----:R-:W-:-:S05]  /*0be0*/  IADD3 R11, P0, R24, R11, RZ ;  /* 0x0000000b180b7210 */ /* 0x002fca0007f1e0ff */
        /* <DEDUP_REMOVED lines=8> */
.L_x_7:
[----:B----4-:R-:W-:Y:S01]  /*0c70*/  SHF.R.U64 R6, R6, R21, R7 ;  /* 0x0000001506067219 */ /* 0x010fe20000001207 */
[----:B--2---:R-:W-:Y:S01]  /*0c80*/  VIADD R7, R26, 0xffffffff ;  /* 0xffffffff1a077836 */ /* 0x004fe20000000000 */
[----:B------:R-:W-:Y:S01]  /*0c90*/  LOP3.LUT R13, R32, R13, RZ, 0xc0, !PT ;  /* 0x0000000d200d7212 */ /* 0x000fe200078ec0ff */
[----:B------:R-:W-:Y:S02]  /*0ca0*/  IMAD.MOV R15, RZ, RZ, -R15 ;  /* 0x000000ffff0f7224 */ /* 0x000fe400078e0a0f */
[----:B------:R-:W-:Y:S02]  /*0cb0*/  IMAD.MOV R8, RZ, RZ, -R6 ;  /* 0x000000ffff087224 */ /* 0x000fe400078e0a06 */
[----:B------:R-:W-:Y:S01]  /*0cc0*/  IMAD R13, R12, R6, R13 ;  /* 0x000000060c0d7224 */ /* 0x000fe200078e020d */
[----:B------:R-:W-:Y:S01]  /*0cd0*/  LOP3.LUT R6, R22, R7, RZ, 0xc0, !PT ;  /* 0x0000000716067212 */ /* 0x000fe200078ec0ff */
[----:B------:R-:W-:Y:S02]  /*0ce0*/  @P3 IMAD R0, R20, R15, R5 ;  /* 0x0000000f14003224 */ /* 0x000fe400078e0205 */
[----:B0-----:R-:W-:-:S02]  /*0cf0*/  IMAD R5, R8, R23, R24 ;  /* 0x0000001708057224 */ /* 0x001fc400078e0218 */
[----:B------:R-:W-:Y:S02]  /*0d00*/  IMAD R97, R13, R97, R0 ;  /* 0x000000610d617224 */ /* 0x000fe400078e0200 */
[----:B------:R-:W-:Y:S02]  /*0d10*/  IMAD R6, R5, R26, R6 ;  /* 0x0000001a05067224 */ /* 0x000fe400078e0206 */
[----:B------:R-:W-:Y:S02]  /*0d20*/  IMAD.MOV.U32 R0, RZ, RZ, 0x1 ;  /* 0x00000001ff007424 */ /* 0x000fe400078e00ff */
[----:B------:R-:W-:Y:S01]  /*0d30*/  IMAD.MOV.U32 R19, RZ, RZ, R25 ;  /* 0x000000ffff137224 */ /* 0x000fe200078e0019 */
[----:B------:R-:W-:Y:S02]  /*0d40*/  SEL R98, R6, R97, !P3 ;  /* 0x0000006106627207 */ /* 0x000fe40005800000 */
[----:B------:R-:W-:-:S07]  /*0d50*/  SEL R97, R97, R6, !P3 ;  /* 0x0000000661617207 */ /* 0x000fce0005800000 */
.L_x_5:
[----:B------:R-:W-:-:S08]  /*0d60*/  NOP ;  /* 0x0000000000007918 */ /* 0x000fd00000000000 */
[----:B------:R-:W0:Y:S02]  /*0d70*/  USETMAXREG.TRY_ALLOC.CTAPOOL UP0, 0xe8 ;  /* 0x000000e8000079c8 */ /* 0x000e240008000600 */
[----:B0-----:R-:W-:-:S13]  /*0d80*/  PLOP3.LUT P0, PT, PT, PT, UP0, 0x80, 0x0 ;  /* 0x000000000000781c */ /* 0x001fda0003f0f008 */
[----:B------:R-:W-:Y:S05]  /*0d90*/  @!P0 BRA `(.L_x_5) ;  /* 0xfffffffc00f08947 */ /* 0x000fea000383ffff */
[----:B------:R-:W-:Y:S01]  /*0da0*/  ULDC.64 UR4, c[0x0][0x598] ;  /* 0x0001660000047ab9 */ /* 0x000fe20000000a00 */
[----:B------:R-:W-:Y:S01]  /*0db0*/  ULDC.64 UR38, c[0x0][0x208] ;  /* 0x0000820000267ab9 */ /* 0x000fe20000000a00 */
[----:B------:R-:W-:-:S04]  /*0dc0*/  ISETP.NE.U32.AND P0, PT, RZ, UR4, PT ;  /* 0x00000004ff007c0c */ /* 0x000fc8000bf05070 */
[----:B------:R-:W-:-:S13]  /*0dd0*/  ISETP.NE.AND.EX P0, PT, RZ, UR5, PT, P0 ;  /* 0x00000005ff007c0c */ /* 0x000fda000bf05300 */
[----:B------:R-:W-:Y:S05]  /*0de0*/  @!P0 BRA `(.L_x_8) ;  /* 0x00000000001c8947 */ /* 0x000fea0003800000 */
[----:B------:R-:W0:Y:S02]  /*0df0*/  LDC.64 R6, c[0x0][0x598] ;  /* 0x00016600ff067b82 */ /* 0x000e240000000a00 */
[----:B0-----:R-:W2:Y:S02]  /*0e00*/  LDG.E.64 R6, desc[UR38][R6.64] ;  /* 0x0000002606067981 */ /* 0x001ea4000c1e1b00 */
[----:B--2---:R-:W-:-:S04]  /*0e10*/  ISETP.NE.U32.AND P0, PT, R6, RZ, PT ;  /* 0x000000ff0600720c */ /* 0x004fc80003f05070 */
[----:B------:R-:W-:-:S13]  /*0e20*/  ISETP.NE.AND.EX P0, PT, R7, RZ, PT, P0 ;  /* 0x000000ff0700720c */ /* 0x000fda0003f05300 */
[----:B------:R-:W-:Y:S05]  /*0e30*/  @!P0 BRA `(.L_x_8) ;  /* 0x0000000000088947 */ /* 0x000fea0003800000 */
[----:B------:R0:W5:Y:S01]  /*0e40*/  LD.E R88, desc[UR38][R6.64] ;  /* 0x0000002606587980 */ /* 0x000162000c101900 */
[----:B------:R-:W-:Y:S05]  /*0e50*/  BRA `(.L_x_9) ;  /* 0x0000000000247947 */ /* 0x000fea0003800000 */
.L_x_8:
[----:B------:R-:W-:Y:S02]  /*0e60*/  ULDC.64 UR4, c[0x0][0x588] ;  /* 0x0001620000047ab9 */ /* 0x000fe40000000a00 */
[----:B------:R-:W-:-:S04]  /*0e70*/  ISETP.NE.U32.AND P0, PT, RZ, UR4, PT ;  /* 0x00000004ff007c0c */ /* 0x000fc8000bf05070 */
[----:B------:R-:W-:-:S13]  /*0e80*/  ISETP.NE.AND.EX P0, PT, RZ, UR5, PT, P0 ;  /* 0x00000005ff007c0c */ /* 0x000fda000bf05300 */
[----:B------:R-:W-:Y:S05]  /*0e90*/  @!P0 BRA `(.L_x_10) ;  /* 0x00000000000c8947 */ /* 0x000fea0003800000 */
[----:B------:R-:W0:Y:S02]  /*0ea0*/  LDC.64 R88, c[0x0][0x588] ;  /* 0x00016200ff587b82 */ /* 0x000e240000000a00 */
[----:B0-----:R1:W5:Y:S01]  /*0eb0*/  LDG.E R88, desc[UR38][R88.64] ;  /* 0x0000002658587981 */ /* 0x001362000c1e1900 */
[----:B------:R-:W-:Y:S05]  /*0ec0*/  BRA `(.L_x_9) ;  /* 0x0000000000087947 */ /* 0x000fea0003800000 */
.L_x_10:
[----:B------:R-:W-:Y:S02]  /*0ed0*/  ULDC UR4, c[0x0][0x580] ;  /* 0x0001600000047ab9 */ /* 0x000fe40000000800 */
[----:B------:R-:W-:-:S07]  /*0ee0*/  IMAD.U32 R88, RZ, RZ, UR4 ;  /* 0x00000004ff587e24 */ /* 0x000fce000f8e00ff */
.L_x_9:
[----:B------:R-:W-:Y:S02]  /*0ef0*/  ULDC.64 UR4, c[0x0][0x5a0] ;  /* 0x0001680000047ab9 */ /* 0x000fe40000000a00 */
[----:B------:R-:W-:-:S04]  /*0f00*/  ISETP.NE.U32.AND P0, PT, RZ, UR4, PT ;  /* 0x00000004ff007c0c */ /* 0x000fc8000bf05070 */
[----:B------:R-:W-:-:S13]  /*0f10*/  ISETP.NE.AND.EX P0, PT, RZ, UR5, PT, P0 ;  /* 0x00000005ff007c0c */ /* 0x000fda000bf05300 */
[----:B------:R-:W-:Y:S05]  /*0f20*/  @!P0 BRA `(.L_x_11) ;  /* 0x00000000001c8947 */ /* 0x000fea0003800000 */
[----:B0-----:R-:W0:Y:S02]  /*0f30*/  LDC.64 R6, c[0x0][0x5a0] ;  /* 0x00016800ff067b82 */ /* 0x001e240000000a00 */
[----:B0-----:R-:W2:Y:S02]  /*0f40*/  LDG.E.64 R6, desc[UR38][R6.64] ;  /* 0x0000002606067981 */ /* 0x001ea4000c1e1b00 */
[----:B--2---:R-:W-:-:S04]  /*0f50*/  ISETP.NE.U32.AND P0, PT, R6, RZ, PT ;  /* 0x000000ff0600720c */ /* 0x004fc80003f05070 */
[----:B------:R-:W-:-:S13]  /*0f60*/  ISETP.NE.AND.EX P0, PT, R7, RZ, PT, P0 ;  /* 0x000000ff0700720c */ /* 0x000fda0003f05300 */
[----:B------:R-:W-:Y:S05]  /*0f70*/  @!P0 BRA `(.L_x_11) ;  /* 0x0000000000088947 */ /* 0x000fea0003800000 */
[----:B-1----:R0:W5:Y:S01]  /*0f80*/  LD.E R89, desc[UR38][R6.64] ;  /* 0x0000002606597980 */ /* 0x002162000c101900 */
[----:B------:R-:W-:Y:S05]  /*0f90*/  BRA `(.L_x_12) ;  /* 0x0000000000247947 */ /* 0x000fea0003800000 */
.L_x_11:
[----:B------:R-:W-:Y:S02]  /*0fa0*/  ULDC.64 UR4, c[0x0][0x590] ;  /* 0x0001640000047ab9 */ /* 0x000fe40000000a00 */
[----:B------:R-:W-:-:S04]  /*0fb0*/  ISETP.NE.U32.AND P0, PT, RZ, UR4, PT ;  /* 0x00000004ff007c0c */ /* 0x000fc8000bf05070 */
[----:B------:R-:W-:-:S13]  /*0fc0*/  ISETP.NE.AND.EX P0, PT, RZ, UR5, PT, P0 ;  /* 0x00000005ff007c0c */ /* 0x000fda000bf05300 */
[----:B------:R-:W-:Y:S05]  /*0fd0*/  @!P0 BRA `(.L_x_13) ;  /* 0x00000000000c8947 */ /* 0x000fea0003800000 */
[----:B0-----:R-:W1:Y:S02]  /*0fe0*/  LDC.64 R6, c[0x0][0x590] ;  /* 0x00016400ff067b82 */ /* 0x001e640000000a00 */
[----:B-1----:R1:W5:Y:S01]  /*0ff0*/  LDG.E R89, desc[UR38][R6.64] ;  /* 0x0000002606597981 */ /* 0x002362000c1e1900 */
[----:B------:R-:W-:Y:S05]  /*1000*/  BRA `(.L_x_12) ;  /* 0x0000000000087947 */ /* 0x000fea0003800000 */
.L_x_13:
[----:B------:R-:W-:Y:S02]  /*1010*/  ULDC UR4, c[0x0][0x584] ;  /* 0x0001610000047ab9 */ /* 0x000fe40000000800 */
[----:B-1----:R-:W-:-:S07]  /*1020*/  IMAD.U32 R89, RZ, RZ, UR4 ;  /* 0x00000004ff597e24 */ /* 0x002fce000f8e00ff */
.L_x_12:
[----:B------:R-:W-:-:S13]  /*1030*/  LOP3.LUT P0, RZ, R0, 0xff, RZ, 0xc0, !PT ;  /* 0x000000ff00ff7812 */ /* 0x000fda000780c0ff */
[----:B------:R-:W-:Y:S05]  /*1040*/  @!P0 EXIT ;  /* 0x000000000000894d */ /* 0x000fea0003800000 */
[----:B------:R-:W2:Y:S01]  /*1050*/  LDC R91, c[0x0][0x658] ;  /* 0x00019600ff5b7b82 */ /* 0x000ea20000000800 */
[----:B------:R-:W-:Y:S01]  /*1060*/  ULDC.64 UR6, c[0x0][0x288] ;  /* 0x0000a20000067ab9 */ /* 0x000fe20000000a00 */
[----:B------:R-:W-:Y:S01]  /*1070*/  LOP3.LUT R14, R14, 0x1, RZ, 0xc0, !PT ;  /* 0x000000010e0e7812 */ /* 0x000fe200078ec0ff */
[----:B------:R-:W-:Y:S01]  /*1080*/  UIADD3 UR4, UR7, 0x3f, URZ ;  /* 0x0000003f07047890 */ /* 0x000fe2000fffe03f */
[----:B------:R-:W-:Y:S01]  /*1090*/  SHF.R.U32.HI R0, RZ, 0x2, R3 ;  /* 0x00000002ff007819 */ /* 0x000fe20000011603 */
[----:B------:R-:W-:Y:S01]  /*10a0*/  IMAD.U32 R5, RZ, RZ, UR6 ;  /* 0x00000006ff057e24 */ /* 0x000fe2000f8e00ff */
[----:B------:R-:W-:Y:S01]  /*10b0*/  SHF.R.U32.HI R4, RZ, 0x1, R4 ;  /* 0x00000001ff047819 */ /* 0x000fe20000011604 */
[----:B------:R-:W-:Y:S01]  /*10c0*/  USHF.R.S32.HI UR5, URZ, 0x1f, UR4 ;  /* 0x0000001f3f057899 */ /* 0x000fe20008011404 */
[----:B------:R-:W-:Y:S01]  /*10d0*/  LOP3.LUT R90, R3, 0x3, RZ, 0xc0, !PT ;  /* 0x00000003035a7812 */ /* 0x000fe200078ec0ff */
[----:B01----:R-:W-:Y:S01]  /*10e0*/  IMAD.SHL.U32 R7, R14, 0x40, RZ ;  /* 0x000000400e077824 */ /* 0x003fe200078e00ff */
[----:B------:R-:W-:Y:S01]  /*10f0*/  LOP3.LUT R0, R0, 0x7, RZ, 0xc0, !PT ;  /* 0x0000000700007812 */ /* 0x000fe200078ec0ff */
[----:B------:R-:W-:Y:S01]  /*1100*/  ULEA.HI UR5, UR5, UR4, URZ, 0x6 ;  /* 0x0000000405057291 */ /* 0x000fe2000f8f303f */
[----:B------:R-:W-:Y:S01]  /*1110*/  LOP3.LUT R23, R4, 0x30, RZ, 0xc0, !PT ;  /* 0x0000003004177812 */ /* 0x000fe200078ec0ff */
[----:B------:R-:W-:Y:S01]  /*1120*/  IMAD R90, R90, -0x2, R5 ;  /* 0xfffffffe5a5a7824 */ /* 0x000fe200078e0205 */
[--C-:B------:R-:W-:Y:S01]  /*1130*/  LOP3.LUT R22, R7, 0x40, R0.reuse, 0xe2, !PT ;  /* 0x0000004007167812 */ /* 0x100fe200078ee200 */
[----:B------:R-:W-:Y:S01]  /*1140*/  USHF.R.S32.HI UR43, URZ, 0x6, UR5 ;  /* 0x000000063f2b7899 */ /* 0x000fe20008011405 */
[-C--:B------:R-:W-:Y:S01]  /*1150*/  IADD3 R5, RZ, -R23.reuse, -R0 ;  /* 0x80000017ff057210 */ /* 0x080fe20007ffe800 */
[----:B------:R-:W-:Y:S01]  /*1160*/  IMAD.MOV.U32 R0, RZ, RZ, -0x1 ;  /* 0xffffffffff007424 */ /* 0x000fe200078e00ff */
[C---:B------:R-:W-:Y:S01]  /*1170*/  LOP3.LUT R93, R3.reuse, 0x80, RZ, 0xc0, !PT ;  /* 0x00000080035d7812 */ /* 0x040fe200078ec0ff */
[----:B------:R-:W-:Y:S01]  /*1180*/  UISETP.LT.AND UP0, UPT, UR43, 0x1, UPT ;  /* 0x000000012b00788c */ /* 0x000fe2000bf01270 */
[----:B------:R-:W-:Y:S01]  /*1190*/  IMAD.MOV.U32 R4, RZ, RZ, 0x1 ;  /* 0x00000001ff047424 */ /* 0x000fe200078e00ff */
[----:B------:R-:W-:Y:S01]  /*11a0*/  ULDC UR4, c[0x0][0x284] ;  /* 0x0000a10000047ab9 */ /* 0x000fe20000000800 */
[----:B------:R-:W-:Y:S01]  /*11b0*/  IMAD R5, R14, -0x40, R5 ;  /* 0xffffffc00e057824 */ /* 0x000fe200078e0205 */
[----:B------:R-:W-:Y:S01]  /*11c0*/  LOP3.LUT R22, R22, R23, RZ, 0xfc, !PT ;  /* 0x0000001716167212 */ /* 0x000fe200078efcff */
[----:B------:R-:W-:Y:S01]  /*11d0*/  USEL UR44, UR43, 0x1, UP0 ;  /* 0x000000012b2c7887 */ /* 0x000fe20008000000 */
[-C--:B--2---:R-:W-:Y:S01]  /*11e0*/  SHF.L.U32 R0, R0, R91.reuse, RZ ;  /* 0x0000005b00007219 */ /* 0x084fe200000006ff */
[----:B------:R-:W-:Y:S01]  /*11f0*/  IMAD.SHL.U32 R92, R3, 0x2, RZ ;  /* 0x00000002035c7824 */ /* 0x000fe200078e00ff */
[----:B------:R-:W-:Y:S01]  /*1200*/  SHF.L.U32 R91, R4, R91, RZ ;  /* 0x0000005b045b7219 */ /* 0x000fe200000006ff */
[----:B------:R-:W-:Y:S01]  /*1210*/  VIADD R95, R5, UR4 ;  /* 0x00000004055f7c36 */ /* 0x000fe20008000000 */
[----:B------:R-:W-:Y:S01]  /*1220*/  SHF.R.U32.HI R93, RZ, 0x7, R93 ;  /* 0x00000007ff5d7819 */ /* 0x000fe2000001165d */
[----:B------:R-:W-:Y:S01]  /*1230*/  IMAD.MOV.U32 R23, RZ, RZ, RZ ;  /* 0x000000ffff177224 */ /* 0x000fe200078e00ff */
[----:B------:R-:W-:Y:S01]  /*1240*/  LOP3.LUT R94, RZ, R0, RZ, 0x33, !PT ;  /* 0x00000000ff5e7212 */ /* 0x000fe200078e33ff */
[----:B------:R-:W-:Y:S01]  /*1250*/  UIADD3 UR44, UR43, -UR44, URZ ;  /* 0x8000002c2b2c7290 */ /* 0x000fe2000fffe03f */
[----:B------:R-:W-:Y:S01]  /*1260*/  UMOV UR40, URZ ;  /* 0x0000003f00287c82 */ /* 0x000fe20008000000 */
[----:B------:R-:W-:-:S10]  /*1270*/  UMOV UR41, URZ ;  /* 0x0000003f00297c82 */ /* 0x000fd40008000000 */
.L_x_163:
[----:B------:R-:W0:Y:S01]  /*1280*/  SHFL.IDX PT, R0, R93, RZ, 0x1f ;  /* 0x00001fff5d007589 */ /* 0x000e2200000e0000 */
[----:B-1----:R-:W1:Y:S01]  /*1290*/  S2UR UR7, SR_CgaCtaId ;  /* 0x00000000000779c3 */ /* 0x002e620000008800 */
[----:B------:R-:W-:Y:S01]  /*12a0*/  UMOV UR6, 0x400 ;  /* 0x0000040000067882 */ /* 0x000fe20000000000 */
[----:B0-----:R-:W-:Y:S01]  /*12b0*/  R2UR UR4, R0 ;  /* 0x00000000000472ca */ /* 0x001fe200000e0000 */
[----:B-1----:R-:W-:-:S12]  /*12c0*/  ULEA UR6, UR7, UR6, 0x18 ;  /* 0x0000000607067291 */ /* 0x002fd8000f8ec03f */
[----:B------:R-:W-:-:S04]  /*12d0*/  ULEA.HI UR5, UR4, UR4, URZ, 0x1 ;  /* 0x0000000404057291 */ /* 0x000fc8000f8f083f */
[----:B------:R-:W-:-:S04]  /*12e0*/  ULOP3.LUT UR5, UR5, 0xffffe, URZ, 0xc0, !UPT ;  /* 0x000ffffe05057892 */ /* 0x000fc8000f8ec03f */
[----:B------:R-:W-:-:S03]  /*12f0*/  UIADD3 UR5, UR4, -UR5, URZ ;  /* 0x8000000504057290 */ /* 0x000fc6000fffe03f */
[----:B------:R-:W-:Y:S01]  /*1300*/  ULDC UR4, c[0x0][0x28c] ;  /* 0x0000a30000047ab9 */ /* 0x000fe20000000800 */
[----:B------:R-:W-:Y:S01]  /*1310*/  ULEA UR5, UR5, UR6, 0xc ;  /* 0x0000000605057291 */ /* 0x000fe2000f8e603f */
[----:B------:R-:W-:-:S03]  /*1320*/  ISETP.LT.AND P0, PT, RZ, UR4, PT ;  /* 0x00000004ff007c0c */ /* 0x000fc6000bf01270 */
[----:B------:R-:W-:-:S04]  /*1330*/  UIADD3 UR5, UR5, 0x180, URZ ;  /* 0x0000018005057890 */ /* 0x000fc8000fffe03f */
[----:B------:R-:W-:-:S04]  /*1340*/  USHF.R.U32.HI UR5, URZ, 0x4, UR5 ;  /* 0x000000043f057899 */ /* 0x000fc80008011605 */
[----:B------:R-:W-:-:S04]  /*1350*/  ULOP3.LUT UR5, UR5, 0x3fff, URZ, 0xc0, !UPT ;  /* 0x00003fff05057892 */ /* 0x000fc8000f8ec03f */
[----:B------:R-:W-:Y:S01]  /*1360*/  ULOP3.LUT UR45, UR5, 0x10000, URZ, 0xfc, !UPT ;  /* 0x00010000052d7892 */ /* 0x000fe2000f8efc3f */
[----:B---34-:R-:W-:Y:S11]  /*1370*/  @P0 BRA `(.L_x_14) ;  /* 0x0000000000400947 */ /* 0x018ff60003800000 */
[----:B------:R-:W-:Y:S01]  /*1380*/  MOV R0, 0x0 ;  /* 0x0000000000007802 */ /* 0x000fe20000000f00 */
[----:B------:R-:W-:Y:S01]  /*1390*/  ULDC.64 UR4, c[0x4][0x68] ;  /* 0x01001a0000047ab9 */ /* 0x000fe20000000a00 */
[----:B------:R-:W-:Y:S01]  /*13a0*/  ULDC.64 UR6, c[0x4][0x8] ;  /* 0x0100020000067ab9 */ /* 0x000fe20000000a00 */
[----:B------:R-:W-:Y:S01]  /*13b0*/  IMAD.U32 R4, RZ, RZ, UR4 ;  /* 0x00000004ff047e24 */ /* 0x000fe2000f8e00ff */
[----:B------:R0:W1:Y:S01]  /*13c0*/  LDC.64 R14, c[0x4][R0] ;  /* 0x01000000000e7b82 */ /* 0x0000620000000a00 */
[----:B------:R-:W-:Y:S01]  /*13d0*/  IMAD.U32 R5, RZ, RZ, UR5 ;  /* 0x00000005ff057e24 */ /* 0x000fe2000f8e00ff */
[----:B------:R-:W-:Y:S01]  /*13e0*/  ULDC.64 UR4, c[0x4][0x70] ;  /* 0x01001c0000047ab9 */ /* 0x000fe20000000a00 */
[----:B------:R-:W-:Y:S02]  /*13f0*/  IMAD.U32 R10, RZ, RZ, UR6 ;  /* 0x00000006ff0a7e24 */ /* 0x000fe4000f8e00ff */
[----:B------:R-:W-:Y:S02]  /*1400*/  IMAD.U32 R6, RZ, RZ, UR4 ;  /* 0x00000004ff067e24 */ /* 0x000fe4000f8e00ff */
[----:B------:R-:W-:-:S02]  /*1410*/  IMAD.U32 R7, RZ, RZ, UR5 ;  /* 0x00000005ff077e24 */ /* 0x000fc4000f8e00ff */
[----:B------:R-:W-:Y:S02]  /*1420*/  IMAD.U32 R11, RZ, RZ, UR7 ;  /* 0x00000007ff0b7e24 */ /* 0x000fe4000f8e00ff */
[----:B------:R-:W-:Y:S02]  /*1430*/  IMAD.MOV.U32 R8, RZ, RZ, 0x1e1 ;  /* 0x000001e1ff087424 */ /* 0x000fe400078e00ff */
[----:B------:R-:W-:Y:S02]  /*1440*/  IMAD.MOV.U32 R12, RZ, RZ, 0x1 ;  /* 0x00000001ff0c7424 */ /* 0x000fe400078e00ff */
[----:B0-----:R-:W-:-:S07]  /*1450*/  IMAD.MOV.U32 R13, RZ, RZ, RZ ;  /* 0x000000ffff0d7224 */ /* 0x001fce00078e00ff */
[----:B------:R-:W-:-:S07]  /*1460*/  LEPC R20, `(.L_x_14) ;  /* 0x000000001014794e */ /* 0x000fce0000000000 */
[----:B-1---5:R-:W-:Y:S05]  /*1470*/  CALL.ABS.NOINC R14 ;  /* 0x000000000e007343 */ /* 0x022fea0003c00000 */
.L_x_14:
[----:B------:R-:W-:-:S04]  /*1480*/  LOP3.LUT R0, R18, 0x1, RZ, 0xfc, !PT ;  /* 0x0000000112007812 */ /* 0x000fc800078efcff */
[----:B------:R-:W-:-:S13]  /*1490*/  ISETP.NE.AND P0, PT, R0, 0x3, PT ;  /* 0x000000030000780c */ /* 0x000fda0003f05270 */
[----:B------:R-:W-:Y:S05]  /*14a0*/  @!P0 BRA `(.L_x_15) ;  /* 0x0000000000048947 */ /* 0x000fea0003800000 */
[----:B------:R-:W-:Y:S01]  /*14b0*/  BPT.TRAP 0x1 ;  /* 0x000000040000795c */ /* 0x000fe20000300000 */
.L_x_15:
[----:B------:R-:W0:Y:S01]  /*14c0*/  S2UR UR5, SR_CgaCtaId ;  /* 0x00000000000579c3 */ /* 0x000e220000008800 */
[----:B------:R-:W-:Y:S01]  /*14d0*/  UMOV UR4, 0x400 ;  /* 0x0000040000047882 */ /* 0x000fe20000000000 */
[----:B------:R-:W-:Y:S02]  /*14e0*/  IMAD.U32 R0, RZ, RZ, UR40 ;  /* 0x00000028ff007e24 */ /* 0x000fe4000f8e00ff */
[----:B------:R-:W-:-:S03]  /*14f0*/  IMAD.U32 R3, RZ, RZ, UR41 ;  /* 0x00000029ff037e24 */ /* 0x000fc6000f8e00ff */
[----:B------:R-:W-:Y:S01]  /*1500*/  SHF.L.U32 R0, R0, 0x1f, RZ ;  /* 0x0000001f00007819 */ /* 0x000fe200000006ff */
[----:B0-----:R-:W-:-:S06]  /*1510*/  ULEA UR4, UR5, UR4, 0x18 ;  /* 0x0000000405047291 */ /* 0x001fcc000f8ec03f */
[----:B------:R-:W-:-:S04]  /*1520*/  IMAD.U32 R6, RZ, RZ, UR4 ;  /* 0x00000004ff067e24 */ /* 0x000fc8000f8e00ff */
[----:B------:R-:W-:-:S04]  /*1530*/  IMAD R3, R3, 0x8, R6 ;  /* 0x0000000803037824 */ /* 0x000fc800078e0206 */
[----:B------:R0:W1:Y:S01]  /*1540*/  SYNCS.PHASECHK.TRANS64.TRYWAIT P1, [R3+URZ], R0 ;  /* 0x00000000030075a7 */ /* 0x000062000802017f */
[----:B------:R-:W-:Y:S05]  /*1550*/  @!P0 BRA `(.L_x_16) ;  /* 0x0000000000048947 */ /* 0x000fea0003800000 */
[----:B------:R-:W-:Y:S01]  /*1560*/  BPT.TRAP 0x1 ;  /* 0x000000040000795c */ /* 0x000fe20000300000 */
.L_x_16:
[----:B------:R-:W-:-:S05]  /*1570*/  IMAD.U32 R4, RZ, RZ, UR44 ;  /* 0x0000002cff047e24 */ /* 0x000fca000f8e00ff */
[----:B------:R-:W-:Y:S01]  /*1580*/  ISETP.GE.AND P2, PT, R4, 0x1, PT ;  /* 0x000000010400780c */ /* 0x000fe20003f46270 */
[----:B-1----:R-:W-:-:S12]  /*1590*/  @P1 BRA `(.L_x_17) ;  /* 0x0000000000081947 */ /* 0x002fd80003800000 */
[----:B------:R-:W1:Y:S02]  /*15a0*/  SYNCS.PHASECHK.TRANS64.TRYWAIT P1, [R3+URZ], R0 ;  /* 0x00000000030075a7 */ /* 0x000e64000802017f */
[----:B-1----:R-:W-:Y:S05]  /*15b0*/  @!P1 BRA `(.L_x_18) ;  /* 0x0000005c00449947 */ /* 0x002fea0003800000 */
.L_x_17:
[----:B------:R-:W-:Y:S05]  /*15c0*/  WARPSYNC.ALL ;  /* 0x0000000000007948 */ /* 0x000fea0003800000 */
[----:B------:R-:W-:Y:S01]  /*15d0*/  R2UR UR4, R6 ;  /* 0x00000000060472ca */ /* 0x000fe200000e0000 */
[----:B------:R-:W-:Y:S01]  /*15e0*/  ULEA UR6, UR41, UR45, 0xa ;  /* 0x0000002d29067291 */ /* 0x000fe2000f8e503f */
[----:B------:R-:W-:Y:S01]  /*15f0*/  WARPGROUP.ARRIVE ;  /* 0x00000000000079c5 */ /* 0x000fe20000000000 */
[----:B------:R-:W-:Y:S01]  /*1600*/  UMOV UR9, 0x80000020 ;  /* 0x8000002000097882 */ /* 0x000fe20000000000 */
[----:B------:R-:W-:Y:S01]  /*1610*/  UMOV UR11, 0x80000020 ;  /* 0x80000020000b7882 */ /* 0x000fe20000000000 */
[----:B------:R-:W-:-:S03]  /*1620*/  UIADD3 UR7, UR6, 0x200, URZ ;  /* 0x0000020006077890 */ /* 0x000fc6000fffe03f */
[----:B------:R-:W-:-:S05]  /*1630*/  UMOV UR8, UR6 ;  /* 0x0000000600087c82 */ /* 0x000fca0008000000 */
[----:B------:R-:W-:-:S04]  /*1640*/  UIADD3 UR4, UR4, 0x2c180, URZ ;  /* 0x0002c18004047890 */ /* 0x000fc8000fffe03f */
[----:B------:R-:W-:-:S04]  /*1650*/  USHF.R.U32.HI UR4, URZ, 0x4, UR4 ;  /* 0x000000043f047899 */ /* 0x000fc80008011604 */
[----:B------:R-:W-:-:S04]  /*1660*/  ULOP3.LUT UR4, UR4, 0x3fff, URZ, 0xc0, !UPT ;  /* 0x00003fff04047892 */ /* 0x000fc8000f8ec03f */
[----:B------:R-:W-:-:S04]  /*1670*/  ULOP3.LUT UR4, UR4, 0x10000, URZ, 0xfc, !UPT ;  /* 0x0001000004047892 */ /* 0x000fc8000f8efc3f */
[----:B------:R-:W-:-:S07]  /*1680*/  ULEA UR5, UR41, UR4, 0x8 ;  /* 0x0000000429057291 */ /* 0x000fce000f8e403f */
[----:B------:R-:W-:Y:S02]  /*1690*/  UMOV UR10, UR5 ;  /* 0x00000005000a7c82 */ /* 0x000fe40008000000 */
[----:B------:R-:W-:Y:S01]  /*16a0*/  IGMMA.64x64x32.S8.S8 R56, gdesc[UR8], RZ, !UPT, gsb0 ;  /* 0x01e00000083879f1 */ /* 0x000fe2000c0410ff */
[----:B------:R-:W-:Y:S01]  /*16b0*/  UMOV UR8, UR7 ;  /* 0x0000000700087c82 */ /* 0x000fe20008000000 */
[----:B------:R-:W-:Y:S01]  /*16c0*/  UMOV UR9, 0x80000020 ;  /* 0x8000002000097882 */ /* 0x000fe20000000000 */
[----:B------:R-:W-:Y:S02]  /*16d0*/  WARPGROUP.DEPBAR.LE gsb0, 0x0 ;  /* 0x00008000000079c5 */ /* 0x000fe40000010000 */
[----:B------:R-:W-:-:S06]  /*16e0*/  WARPGROUP.ARRIVE ;  /* 0x00000000000079c5 */ /* 0x000fcc0000000000 */
[----:B------:R-:W-:Y:S01]  /*16f0*/  IGMMA.64x64x32.S8.S8 R24, gdesc[UR8], RZ, !UPT, gsb0 ;  /* 0x01e00000081879f1 */ /* 0x000fe2000c0410ff */
[----:B------:R-:W-:Y:S02]  /*1700*/  UIADD3 UR8, UR6, 0x2, URZ ;  /* 0x0000000206087890 */ /* 0x000fe4000fffe03f */
[----:B------:R-:W-:Y:S01]  /*1710*/  UIADD3 UR10, UR5, 0x2, URZ ;  /* 0x00000002050a7890 */ /* 0x000fe2000fffe03f */
[----:B------:R-:W-:Y:S01]  /*1720*/  UMOV UR9, 0x80000020 ;  /* 0x8000002000097882 */ /* 0x000fe20000000000 */
[----:B------:R-:W-:Y:S01]  /*1730*/  UMOV UR11, 0x80000020 ;  /* 0x80000020000b7882 */ /* 0x000fe20000000000 */
[----:B------:R-:W-:Y:S01]  /*1740*/  UIADD3 UR6, UR6, 0x202, URZ ;  /* 0x0000020206067890 */ /* 0x000fe2000fffe03f */
[----:B------:R-:W-:Y:S02]  /*1750*/  WARPGROUP.DEPBAR.LE gsb0, 0x0 ;  /* 0x00008000000079c5 */ /* 0x000fe40000010000 */
[----:B------:R-:W-:-:S06]  /*1760*/  WARPGROUP.ARRIVE ;  /* 0x00000000000079c5 */ /* 0x000fcc0000000000 */
[----:B------:R-:W-:Y:S01]  /*1770*/  IGMMA.64x64x32.S8.S8 R56, gdesc[UR8], R56, gsb0 ;  /* 0x01e00000083879f1 */ /* 0x000fe20008041038 */
[----:B------:R-:W-:Y:S01]  /*1780*/  UMOV UR8, UR6 ;  /* 0x0000000600087c82 */ /* 0x000fe20008000000 */
[----:B------:R-:W-:Y:S01]  /*1790*/  UMOV UR9, 0x80000020 ;  /* 0x8000002000097882 */ /* 0x000fe20000000000 */
[----:B------:R-:W-:Y:S02]  /*17a0*/  WARPGROUP.DEPBAR.LE gsb0, 0x0 ;  /* 0x00008000000079c5 */ /* 0x000fe40000010000 */
[----:B------:R-:W-:-:S06]  /*17b0*/  WARPGROUP.ARRIVE ;  /* 0x00000000000079c5 */ /* 0x000fcc0000000000 */
[----:B------:R-:W-:Y:S03]  /*17c0*/  IGMMA.64x64x32.S8.S8 R24, gdesc[UR8], R24, gsb0 ;  /* 0x01e00000081879f1 */ /* 0x000fe60008041018 */
[----:B------:R-:W-:Y:S02]  /*17d0*/  WARPGROUP.DEPBAR.LE gsb0, 0x0 ;  /* 0x00008000000079c5 */ /* 0x000fe40000010000 */
[----:B------:R-:W-:Y:S05]  /*17e0*/  @!P2 BRA `(.L_x_19) ;  /* 0x00000004001ca947 */ /* 0x000fea0003800000 */
[----:B------:R-:W-:Y:S01]  /*17f0*/  UIADD3 UR5, UR41, 0x1, URZ ;  /* 0x0000000129057890 */ /* 0x000fe2000fffe03f */
[----:B01----:R-:W-:Y:S02]  /*1800*/  IMAD.U32 R0, RZ, RZ, UR44 ;  /* 0x0000002cff007e24 */ /* 0x003fe4000f8e00ff */
[----:B------:R-:W-:Y:S01]  /*1810*/  IMAD.U32 R3, RZ, RZ, UR41 ;  /* 0x00000029ff037e24 */ /* 0x000fe2000f8e00ff */
[----:B------:R-:W-:-:S04]  /*1820*/  UISETP.NE.AND UP0, UPT, UR5, 0xb, UPT ;  /* 0x0000000b0500788c */ /* 0x000fc8000bf05270 */
[----:B------:R-:W-:Y:S02]  /*1830*/  USEL UR6, URZ, 0x1, UP0 ;  /* 0x000000013f067887 */ /* 0x000fe40008000000 */
[----:B------:R-:W-:Y:S02]  /*1840*/  USEL UR5, UR5, URZ, UP0 ;  /* 0x0000003f05057287 */ /* 0x000fe40008000000 */
[----:B------:R-:W-:-:S06]  /*1850*/  ULOP3.LUT UR6, UR40, UR6, URZ, 0x3c, !UPT ;  /* 0x0000000628067292 */ /* 0x000fcc000f8e3c3f */
[----:B------:R-:W-:-:S07]  /*1860*/  IMAD.U32 R7, RZ, RZ, UR6 ;  /* 0x00000006ff077e24 */ /* 0x000fce000f8e00ff */
.L_x_26:
[----:B0-----:R-:W-:Y:S05]  /*1870*/  @!P0 BRA `(.L_x_20) ;  /* 0x0000000000048947 */ /* 0x001fea0003800000 */
[----:B------:R-:W-:Y:S01]  /*1880*/  BPT.TRAP 0x1 ;  /* 0x000000040000795c */ /* 0x000fe20000300000 */
.L_x_20:
[----:B------:R-:W0:Y:S01]  /*1890*/  S2UR UR7, SR_CgaCtaId ;  /* 0x00000000000779c3 */ /* 0x000e220000008800 */
[----:B------:R-:W-:Y:S01]  /*18a0*/  UMOV UR6, 0x400 ;  /* 0x0000040000067882 */ /* 0x000fe20000000000 */
[----:B------:R-:W-:Y:S01]  /*18b0*/  IMAD.U32 R5, RZ, RZ, UR5 ;  /* 0x00000005ff057e24 */ /* 0x000fe2000f8e00ff */
[----:B------:R-:W-:Y:S01]  /*18c0*/  SHF.L.U32 R4, R7, 0x1f, RZ ;  /* 0x0000001f07047819 */ /* 0x000fe200000006ff */
[----:B0-----:R-:W-:-:S06]  /*18d0*/  ULEA UR6, UR7, UR6, 0x18 ;  /* 0x0000000607067291 */ /* 0x001fcc000f8ec03f */
[----:B------:R-:W-:-:S04]  /*18e0*/  IMAD.U32 R6, RZ, RZ, UR6 ;  /* 0x00000006ff067e24 */ /* 0x000fc8000f8e00ff */
[----:B------:R-:W-:-:S04]  /*18f0*/  IMAD R5, R5, 0x8, R6 ;  /* 0x0000000805057824 */ /* 0x000fc800078e0206 */
[----:B------:R0:W1:Y:S01]  /*1900*/  SYNCS.PHASECHK.TRANS64.TRYWAIT P1, [R5+URZ], R4 ;  /* 0x00000004050075a7 */ /* 0x000062000802017f */
[----:B------:R-:W-:Y:S05]  /*1910*/  @!P0 BRA `(.L_x_21) ;  /* 0x0000000000048947 */ /* 0x000fea0003800000 */
[----:B------:R-:W-:Y:S01]  /*1920*/  BPT.TRAP 0x1 ;  /* 0x000000040000795c */ /* 0x000fe20000300000 */
.L_x_21:
[----:B-1----:R-:W-:Y:S05]  /*1930*/  @P1 BRA `(.L_x_22) ;  /* 0x0000000000081947 */ /* 0x002fea0003800000 */
[----:B------:R-:W1:Y:S02]  /*1940*/  SYNCS.PHASECHK.TRANS64.TRYWAIT P1, [R5+URZ], R4 ;  /* 0x00000004050075a7 */ /* 0x000e64000802017f */
[----:B-1----:R-:W-:Y:S05]  /*1950*/  @!P1 BRA `(.L_x_23) ;  /* 0x0000005800709947 */ /* 0x002fea0003800000 */
.L_x_22:
[----:B------:R-:W-:Y:S01]  /*1960*/  ULEA UR6, UR5, UR4, 0x8 ;  /* 0x0000000405067291 */ /* 0x000fe2000f8e403f */
[----:B------:R-:W-:Y:S01]  /*1970*/  WARPGROUP.ARRIVE ;  /* 0x00000000000079c5 */ /* 0x000fe20000000000 */
[----:B------:R-:W-:Y:S01]  /*1980*/  ULEA UR7, UR5, UR45, 0xa ;  /* 0x0000002d05077291 */ /* 0x000fe2000f8e503f */
[----:B------:R-:W-:Y:S01]  /*1990*/  UMOV UR11, 0x80000020 ;  /* 0x80000020000b7882 */ /* 0x000fe20000000000 */
[----:B------:R-:W-:Y:S02]  /*19a0*/  UMOV UR9, 0x80000020 ;  /* 0x8000002000097882 */ /* 0x000fe40000000000 */
[----:B------:R-:W-:Y:S01]  /*19b0*/  UIADD3 UR12, UR7, 0x200, URZ ;  /* 0x00000200070c7890 */ /* 0x000fe2000fffe03f */
[----:B------:R-:W-:Y:S02]  /*19c0*/  UMOV UR10, UR6 ;  /* 0x00000006000a7c82 */ /* 0x000fe40008000000 */
[----:B------:R-:W-:Y:S02]  /*19d0*/  UMOV UR8, UR7 ;  /* 0x0000000700087c82 */ /* 0x000fe40008000000 */
[----:B------:R-:W-:Y:S01]  /*19e0*/  IGMMA.64x64x32.S8.S8 R56, gdesc[UR8], R56, gsb0 ;  /* 0x01e00000083879f1 */ /* 0x000fe20008041038 */
[----:B------:R-:W-:Y:S01]  /*19f0*/  UMOV UR9, 0x80000020 ;  /* 0x8000002000097882 */ /* 0x000fe20000000000 */
[----:B------:R-:W-:Y:S01]  /*1a00*/  UMOV UR8, UR12 ;  /* 0x0000000c00087c82 */ /* 0x000fe20008000000 */
[----:B------:R-:W-:-:S02]  /*1a10*/  WARPGROUP.DEPBAR.LE gsb0, 0x0 ;  /* 0x00008000000079c5 */ /* 0x000fc40000010000 */
[----:B------:R-:W-:-:S06]  /*1a20*/  WARPGROUP.ARRIVE ;  /* 0x00000000000079c5 */ /* 0x000fcc0000000000 */
[----:B------:R-:W-:Y:S01]  /*1a30*/  IGMMA.64x64x32.S8.S8 R24, gdesc[UR8], R24, gsb0 ;  /* 0x01e00000081879f1 */ /* 0x000fe20008041018 */
        /* <DEDUP_REMOVED lines=15> */
[----:B------:R-:W-:Y:S01]  /*1b30*/  BPT.TRAP 0x1 ;  /* 0x000000040000795c */ /* 0x000fe20000300000 */
.L_x_24:
[----:B01----:R-:W-:Y:S01]  /*1b40*/  IMAD R4, R3, 0x8, R6 ;  /* 0x0000000803047824 */ /* 0x003fe200078e0206 */
[----:B------:R-:W-:-:S03]  /*1b50*/  ISETP.GT.U32.AND P1, PT, R18, 0x1, PT ;  /* 0x000000011200780c */ /* 0x000fc60003f24070 */
[----:B------:R-:W-:-:S05]  /*1b60*/  VIADD R4, R4, 0x58 ;  /* 0x0000005804047836 */ /* 0x000fca0000000000 */
[----:B------:R-:W-:-:S04]  /*1b70*/  PRMT R4, RZ, 0x654, R4 ;  /* 0x00000654ff047816 */ /* 0x000fc80000000004 */
[----:B------:R0:W-:Y:S01]  /*1b80*/  SYNCS.ARRIVE.TRANS64.RED.A1T0 RZ, [R4+URZ], RZ ;  /* 0x000000ff04ff79a7 */ /* 0x0001e2000810043f */
[----:B------:R-:W-:Y:S05]  /*1b90*/  @P1 BRA `(.L_x_25) ;  /* 0x0000000000041947 */ /* 0x000fea0003800000 */
[----:B------:R-:W-:Y:S01]  /*1ba0*/  BPT.TRAP 0x1 ;  /* 0x000000040000795c */ /* 0x000fe20000300000 */
.L_x_25:
[----:B------:R-:W-:Y:S01]  /*1bb0*/  UIADD3 UR5, UR5, 0x1, URZ ;  /* 0x0000000105057890 */ /* 0x000fe2000fffe03f */
[C---:B------:R-:W-:Y:S01]  /*1bc0*/  ISETP.GT.AND P2, PT, R0.reuse, 0x1, PT ;  /* 0x000000010000780c */ /* 0x040fe20003f44270 */
[----:B------:R-:W-:Y:S02]  /*1bd0*/  VIADD R3, R3, 0x1 ;  /* 0x0000000103037836 */ /* 0x000fe40000000000 */
[----:B------:R-:W-:Y:S01]  /*1be0*/  UISETP.NE.AND UP0, UPT, UR5, 0xb, UPT ;  /* 0x0000000b0500788c */ /* 0x000fe2000bf05270 */
[----:B------:R-:W-:Y:S02]  /*1bf0*/  VIADD R0, R0, 0xffffffff ;  /* 0xffffffff00007836 */ /* 0x000fe40000000000 */
[C---:B------:R-:W-:Y:S01]  /*1c00*/  ISETP.NE.AND P1, PT, R3.reuse, 0xb, PT ;  /* 0x0000000b0300780c */ /* 0x040fe20003f25270 */
[----:B------:R-:W-:Y:S02]  /*1c10*/  USEL UR6, URZ, 0x1, UP0 ;  /* 0x000000013f067887 */ /* 0x000fe40008000000 */
[----:B------:R-:W-:Y:S01]  /*1c20*/  USEL UR5, UR5, URZ, UP0 ;  /* 0x0000003f05057287 */ /* 0x000fe20008000000 */
[----:B------:R-:W-:-:S03]  /*1c30*/  SEL R3, R3, RZ, P1 ;  /* 0x000000ff03037207 */ /* 0x000fc60000800000 */
[----:B------:R-:W-:Y:S01]  /*1c40*/  LOP3.LUT R7, R7, UR6, RZ, 0x3c, !PT ;  /* 0x0000000607077c12 */ /* 0x000fe2000f8e3cff */
[----:B------:R-:W-:Y:S07]  /*1c50*/  @P2 BRA `(.L_x_26) ;  /* 0xfffffffc00042947 */ /* 0x000fee000383ffff */
.L_x_19:
[----:B01----:R-:W0:Y:S02]  /*1c60*/  LDC R0, c[0x0][0x28c] ;  /* 0x0000a300ff007b82 */ /* 0x003e240000000800 */
[----:B0-----:R-:W-:-:S13]  /*1c70*/  ISETP.GE.AND P1, PT, R0, 0x1, PT ;  /* 0x000000010000780c */ /* 0x001fda0003f26270 */
[----:B------:R-:W-:Y:S05]  /*1c80*/  @!P1 BRA `(.L_x_27) ;  /* 0x0000000000389947 */ /* 0x000fea0003800000 */
[----:B------:R-:W-:Y:S05]  /*1c90*/  @!P0 BRA `(.L_x_28) ;  /* 0x0000000000048947 */ /* 0x000fea0003800000 */
[----:B------:R-:W-:Y:S01]  /*1ca0*/  BPT.TRAP 0x1 ;  /* 0x000000040000795c */ /* 0x000fe20000300000 */
.L_x_28:
[----:B------:R-:W-:Y:S01]  /*1cb0*/  UIADD3 UR6, UR44, UR41, URZ ;  /* 0x000000292c067290 */ /* 0x000fe2000fffe03f */
[----:B------:R-:W-:-:S03]  /*1cc0*/  ISETP.GT.U32.AND P0, PT, R18, 0x1, PT ;  /* 0x000000011200780c */ /* 0x000fc60003f04070 */
[----:B------:R-:W-:-:S04]  /*1cd0*/  UIMAD.WIDE.U32 UR4, UR6, -0x45d1745d, URZ ;  /* 0xba2e8ba3060478a5 */ /* 0x000fc8000f8e003f */
[----:B------:R-:W-:-:S04]  /*1ce0*/  USHF.R.U32.HI UR4, URZ, 0x3, UR5 ;  /* 0x000000033f047899 */ /* 0x000fc80008011605 */
[----:B------:R-:W-:-:S06]  /*1cf0*/  UIMAD UR6, UR4, -0xb, UR6 ;  /* 0xfffffff5040678a4 */ /* 0x000fcc000f8e0206 */
[----:B------:R-:W-:-:S04]  /*1d00*/  IMAD.U32 R3, RZ, RZ, UR6 ;  /* 0x00000006ff037e24 */ /* 0x000fc8000f8e00ff */
[----:B------:R-:W-:-:S04]  /*1d10*/  IMAD R0, R3, 0x8, R6 ;  /* 0x0000000803007824 */ /* 0x000fc800078e0206 */
[----:B------:R-:W-:-:S05]  /*1d20*/  VIADD R0, R0, 0x58 ;  /* 0x0000005800007836 */ /* 0x000fca0000000000 */
[----:B------:R-:W-:-:S04]  /*1d30*/  PRMT R0, RZ, 0x654, R0 ;  /* 0x00000654ff007816 */ /* 0x000fc80000000000 */
[----:B------:R0:W-:Y:S01]  /*1d40*/  SYNCS.ARRIVE.TRANS64.RED.A1T0 RZ, [R0+URZ], RZ ;  /* 0x000000ff00ff79a7 */ /* 0x0001e2000810043f */
[----:B------:R-:W-:Y:S05]  /*1d50*/  @P0 BRA `(.L_x_27) ;  /* 0x0000000000040947 */ /* 0x000fea0003800000 */
[----:B------:R-:W-:Y:S01]  /*1d60*/  BPT.TRAP 0x1 ;  /* 0x000000040000795c */ /* 0x000fe20000300000 */
.L_x_27:
[----:B------:R-:W-:Y:S01]  /*1d70*/  IMAD.SHL.U32 R3, R98, 0x40, RZ ;  /* 0x0000004062037824 */ /* 0x000fe200078e00ff */
[----:B------:R-:W-:Y:S01]  /*1d80*/  UIADD3 UR41, UR43, UR41, URZ ;  /* 0x000000292b297290 */ /* 0x000fe2000fffe03f */
[----:B------:R-:W-:Y:S01]  /*1d90*/  IMAD.SHL.U32 R12, R97, 0x100, RZ ;  /* 0x00000100610c7824 */ /* 0x000fe200078e00ff */
[----:B------:R-:W-:Y:S01]  /*1da0*/  ULDC UR7, c[0x0][0x288] ;  /* 0x0000a20000077ab9 */ /* 0x000fe20000000800 */
[----:B------:R-:W-:Y:S01]  /*1db0*/  ULDC UR10, c[0x0][0x284] ;  /* 0x0000a100000a7ab9 */ /* 0x000fe20000000800 */
[----:B------:R-:W-:Y:S01]  /*1dc0*/  UISETP.GT.U32.AND UP0, UPT, UR41, 0xa, UPT ;  /* 0x0000000a2900788c */ /* 0x000fe2000bf04070 */
[C---:B------:R-:W-:Y:S01]  /*1dd0*/  ISETP.GE.AND P0, PT, R3.reuse, UR7, PT ;  /* 0x0000000703007c0c */ /* 0x040fe2000bf06270 */
[----:B------:R-:W-:Y:S01]  /*1de0*/  UISETP.GE.U32.AND UP1, UPT, UR43, 0xb, UPT ;  /* 0x0000000b2b00788c */ /* 0x000fe2000bf26070 */
[----:B------:R-:W-:Y:S01]  /*1df0*/  SHF.R.S32.HI R102, RZ, 0x1f, R19 ;  /* 0x0000001fff667819 */ /* 0x000fe20000011413 */
[----:B------:R-:W-:Y:S01]  /*1e00*/  UISETP.LT.U32.AND UP0, UPT, UR43, 0xb, UP0 ;  /* 0x0000000b2b00788c */ /* 0x000fe20008701070 */
[----:B------:R-:W-:Y:S01]  /*1e10*/  ISETP.GE.OR P0, PT, R12, UR10, P0 ;  /* 0x0000000a0c007c0c */ /* 0x000fe20008706670 */
[----:B------:R-:W-:Y:S01]  /*1e20*/  UIMAD.WIDE.U32 UR4, UR41, -0x45d1745d, URZ ;  /* 0xba2e8ba3290478a5 */ /* 0x000fe2000f8e003f */
[----:B------:R-:W-:Y:S01]  /*1e30*/  LOP3.LUT R20, R3, 0x6, R92, 0xf8, !PT ;  /* 0x0000000603147812 */ /* 0x000fe200078ef85c */
[----:B------:R-:W-:Y:S01]  /*1e40*/  USEL UR6, URZ, 0x1, !UP0 ;  /* 0x000000013f067887 */ /* 0x000fe2000c000000 */
[----:B------:R-:W-:-:S02]  /*1e50*/  ULDC.64 UR8, c[0x0][0x5d0] ;  /* 0x0001740000087ab9 */ /* 0x000fc40000000a00 */
[----:B------:R-:W-:Y:S01]  /*1e60*/  SHF.R.S32.HI R21, RZ, 0x1f, R20 ;  /* 0x0000001fff157819 */ /* 0x000fe20000011414 */
[----:B0-----:R-:W-:Y:S01]  /*1e70*/  IMAD R0, R102, UR8, RZ ;  /* 0x0000000866007c24 */ /* 0x001fe2000f8e02ff */
[----:B------:R-:W-:Y:S02]  /*1e80*/  USHF.R.U32.HI UR4, URZ, 0x3, UR5 ;  /* 0x000000033f047899 */ /* 0x000fe40008011605 */
[----:B------:R-:W-:Y:S01]  /*1e90*/  ULOP3.LUT UR40, UR40, UR6, URZ, 0x3c, !UPT ;  /* 0x0000000628287292 */ /* 0x000fe2000f8e3c3f */
[C---:B------:R-:W-:Y:S01]  /*1ea0*/  IMAD R7, R19.reuse, UR9, R0 ;  /* 0x0000000913077c24 */ /* 0x040fe2000f8e0200 */
[----:B------:R-:W-:Y:S01]  /*1eb0*/  UIMAD UR41, UR4, -0xb, UR41 ;  /* 0xfffffff5042978a4 */ /* 0x000fe2000f8e0229 */
[----:B------:R-:W-:Y:S01]  /*1ec0*/  IMAD.WIDE.U32 R4, R19, UR8, R20 ;  /* 0x0000000813047c25 */ /* 0x000fe2000f8e0014 */
[----:B------:R-:W-:-:S03]  /*1ed0*/  @UP1 ULOP3.LUT UR40, UR40, 0x1, UR4, 0x78, !UPT ;  /* 0x0000000128281892 */ /* 0x000fc6000f8e7804 */
[----:B------:R-:W-:Y:S02]  /*1ee0*/  IMAD.IADD R5, R5, 0x1, R7 ;  /* 0x0000000105057824 */ /* 0x000fe400078e0207 */
[----:B------:R-:W-:Y:S01]  /*1ef0*/  IMAD.MOV.U32 R0, RZ, RZ, -0x1 ;  /* 0xffffffffff007424 */ /* 0x000fe200078e00ff */
[----:B------:R-:W-:Y:S06]  /*1f00*/  @P0 BRA `(.L_x_29) ;  /* 0x0000003400000947 */ /* 0x000fec0003800000 */
[----:B------:R-:W0:Y:S01]  /*1f10*/  LDC.64 R98, c[0x0][0x5c8] ;  /* 0x00017200ff627b82 */ /* 0x000e220000000a00 */
[----:B------:R-:W-:Y:S01]  /*1f20*/  IMAD.WIDE R10, R97, 0x100, R22 ;  /* 0x00000100610a7825 */ /* 0x000fe200078e0216 */
[----:B------:R-:W-:Y:S01]  /*1f30*/  ULDC.64 UR4, c[0x0][0x5c0] ;  /* 0x0001700000047ab9 */ /* 0x000fe20000000a00 */
[----:B------:R-:W-:Y:S02]  /*1f40*/  BSSY B0, `(.L_x_29) ;  /* 0x000033c000007945 */ /* 0x000fe40003800000 */
[----:B------:R-:W-:Y:S02]  /*1f50*/  IMAD.IADD R97, R95, 0x1, -R12 ;  /* 0x000000015f617824 */ /* 0x000fe400078e0a0c */
[----:B------:R-:W-:Y:S02]  /*1f60*/  IMAD.IADD R3, R90, 0x1, -R3 ;  /* 0x000000015a037824 */ /* 0x000fe400078e0a03 */
[-C--:B0-----:R-:W-:Y:S01]  /*1f70*/  IMAD R6, R11, R98.reuse, RZ ;  /* 0x000000620b067224 */ /* 0x081fe200078e02ff */
[----:B------:R-:W-:Y:S01]  /*1f80*/  SHF.L.U64.HI R13, R98, 0x7, R99 ;  /* 0x00000007620d7819 */ /* 0x000fe20000010263 */
[----:B------:R-:W-:-:S04]  /*1f90*/  IMAD.WIDE.U32 R4, R10, R98, R4 ;  /* 0x000000620a047225 */ /* 0x000fc800078e0004 */
[----:B------:R-:W-:Y:S01]  /*1fa0*/  IMAD R7, R10, R99, R6 ;  /* 0x000000630a077224 */ /* 0x000fe200078e0206 */
[----:B------:R-:W-:Y:S01]  /*1fb0*/  IADD3 R14, P0, R4, UR4, RZ ;  /* 0x00000004040e7c10 */ /* 0x000fe2000ff1e0ff */
[C---:B------:R-:W-:Y:S02]  /*1fc0*/  IMAD.SHL.U32 R9, R98.reuse, 0x80, RZ ;  /* 0x0000008062097824 */ /* 0x040fe400078e00ff */
[----:B------:R-:W-:Y:S01]  /*1fd0*/  IMAD.IADD R7, R5, 0x1, R7 ;  /* 0x0000000105077824 */ /* 0x000fe200078e0207 */
[-C--:B------:R-:W-:Y:S02]  /*1fe0*/  LEA R4, P1, R98, R14.reuse, 0x3 ;  /* 0x0000000e62047211 */ /* 0x080fe400078218ff */
[----:B------:R-:W-:Y:S02]  /*1ff0*/  IADD3 R6, P2, R9, R14, RZ ;  /* 0x0000000e09067210 */ /* 0x000fe40007f5e0ff */
[----:B------:R-:W-:Y:S02]  /*2000*/  IADD3.X R15, R7, UR5, RZ, P0, !PT ;  /* 0x00000005070f7c10 */ /* 0x000fe400087fe4ff */
[----:B-----5:R-:W-:-:S02]  /*2010*/  ISETP.NE.AND P0, PT, R89, RZ, PT ;  /* 0x000000ff5900720c */ /* 0x020fc40003f05270 */
[----:B------:R-:W-:Y:S01]  /*2020*/  LEA.HI.X R5, R98, R15, R99, 0x3, P1 ;  /* 0x0000000f62057211 */ /* 0x000fe200008f1c63 */
[----:B------:R-:W-:Y:S01]  /*2030*/  IMAD.X R7, R13, 0x1, R15, P2 ;  /* 0x000000010d077824 */ /* 0x000fe200010e060f */
[----:B------:R-:W-:-:S05]  /*2040*/  IADD3 R8, P1, R9, R4, RZ ;  /* 0x0000000409087210 */ /* 0x000fca0007f3e0ff */
[----:B------:R-:W-:-:S04]  /*2050*/  IMAD.X R9, R13, 0x1, R5, P1 ;  /* 0x000000010d097824 */ /* 0x000fc800008e0605 */
[----:B------:R-:W-:Y:S05]  /*2060*/  @!P0 BRA `(.L_x_30) ;  /* 0x0000002400948947 */ /* 0x000fea0003800000 */
[----:B------:R-:W0:Y:S01]  /*2070*/  LDC.64 R100, c[0x0][0x5b0] ;  /* 0x00016c00ff647b82 */ /* 0x000e220000000a00 */
[----:B------:R-:W-:Y:S01]  /*2080*/  ULDC.64 UR4, c[0x0][0x5b8] ;  /* 0x00016e0000047ab9 */ /* 0x000fe20000000a00 */
[----:B------:R-:W-:Y:S01]  /*2090*/  ISETP.GE.AND P0, PT, R97, 0x1, PT ;  /* 0x000000016100780c */ /* 0x000fe20003f06270 */
[----:B------:R-:W-:Y:S01]  /*20a0*/  IMAD R98, R102, UR4, RZ ;  /* 0x0000000466627c24 */ /* 0x000fe2000f8e02ff */
[----:B------:R-:W-:Y:S01]  /*20b0*/  BSSY B1, `(.L_x_31) ;  /* 0x0000010000017945 */ /* 0x000fe20003800000 */
[----:B------:R-:W-:Y:S01]  /*20c0*/  IMAD.WIDE.U32 R20, R19, UR4, R20 ;  /* 0x0000000413147c25 */ /* 0x000fe2000f8e0014 */
[----:B------:R-:W-:Y:S02]  /*20d0*/  ISETP.LT.OR P3, PT, R3, 0x1, !P0 ;  /* 0x000000010300780c */ /* 0x000fe40004761670 */
[----:B------:R-:W1:Y:S01]  /*20e0*/  LDC.64 R12, c[0x0][0x5a8] ;  /* 0x00016a00ff0c7b82 */ /* 0x000e620000000a00 */
[----:B------:R-:W-:Y:S02]  /*20f0*/  IMAD R19, R19, UR5, R98 ;  /* 0x0000000513137c24 */ /* 0x000fe4000f8e0262 */
[----:B------:R-:W-:-:S02]  /*2100*/  IMAD.MOV.U32 R98, RZ, RZ, R20 ;  /* 0x000000ffff627224 */ /* 0x000fc400078e0014 */
[----:B------:R-:W-:Y:S02]  /*2110*/  IMAD.IADD R99, R21, 0x1, R19 ;  /* 0x0000000115637824 */ /* 0x000fe400078e0213 */
[-C--:B0-----:R-:W-:Y:S01]  /*2120*/  IMAD R19, R11, R100.reuse, RZ ;  /* 0x000000640b137224 */ /* 0x081fe200078e02ff */
[----:B------:R-:W-:Y:S01]  /*2130*/  SHF.L.U64.HI R105, R100, 0x3, R101 ;  /* 0x0000000364697819 */ /* 0x000fe20000010265 */
[----:B------:R-:W-:-:S04]  /*2140*/  IMAD.WIDE.U32 R102, R10, R100, R98 ;  /* 0x000000640a667225 */ /* 0x000fc800078e0062 */
[----:B------:R-:W-:Y:S01]  /*2150*/  IMAD R109, R10, R101, R19 ;  /* 0x000000650a6d7224 */ /* 0x000fe200078e0213 */
[----:B-1----:R-:W-:Y:S01]  /*2160*/  IADD3 R102, P1, R102, R12, RZ ;  /* 0x0000000c66667210 */ /* 0x002fe20007f3e0ff */
[----:B------:R-:W-:-:S03]  /*2170*/  IMAD.SHL.U32 R104, R100, 0x8, RZ ;  /* 0x0000000864687824 */ /* 0x000fc600078e00ff */
[----:B------:R-:W-:Y:S01]  /*2180*/  IADD3.X R103, R13, R103, R109, P1, !PT ;  /* 0x000000670d677210 */ /* 0x000fe20000ffe46d */
[----:B------:R-:W-:Y:S08]  /*2190*/  @P3 BRA `(.L_x_32) ;  /* 0x0000000000043947 */ /* 0x000ff00003800000 */
[----:B------:R0:W5:Y:S02]  /*21a0*/  LDG.E.U8 R96, desc[UR38][R102.64] ;  /* 0x0000002666607981 */ /* 0x000164000c1e1100 */
.L_x_32:
[----:B------:R-:W-:Y:S05]  /*21b0*/  BSYNC B1 ;  /* 0x0000000000017941 */ /* 0x000fea0003800000 */
.L_x_31:
[----:B-----5:R-:W-:Y:S01]  /*21c0*/  LOP3.LUT R19, R96, 0xffff, RZ, 0xc0, !PT ;  /* 0x0000ffff60137812 */ /* 0x020fe200078ec0ff */
[----:B------:R-:W-:Y:S01]  /*21d0*/  IMAD.WIDE.U32 R106, R10, R100, R104 ;  /* 0x000000640a6a7225 */ /* 0x000fe200078e0068 */
[----:B------:R-:W-:Y:S01]  /*21e0*/  ISETP.LT.OR P4, PT, R3, 0x2, !P0 ;  /* 0x000000020300780c */ /* 0x000fe20004781670 */
[----:B------:R-:W-:Y:S01]  /*21f0*/  BSSY B1, `(.L_x_33) ;  /* 0x000000e000017945 */ /* 0x000fe20003800000 */
[----:B------:R-:W-:Y:S01]  /*2200*/  PRMT R108, R19, 0x8880, RZ ;  /* 0x00008880136c7816 */ /* 0x000fe200000000ff */
[----:B------:R-:W-:Y:S01]  /*2210*/  IMAD.IADD R107, R109, 0x1, R107 ;  /* 0x000000016d6b7824 */ /* 0x000fe200078e026b */
[----:B------:R-:W-:Y:S02]  /*2220*/  IADD3 R106, P2, P5, R20, R12, R106 ;  /* 0x0000000c146a7210 */ /* 0x000fe40007d5e06a */
[----:B------:R-:W-:Y:S01]  /*2230*/  ISETP.GE.AND P1, PT, R97, 0x9, PT ;  /* 0x000000096100780c */ /* 0x000fe20003f26270 */
[----:B------:R-:W-:Y:S01]  /*2240*/  IMAD R19, R108, R89, RZ ;  /* 0x000000596c137224 */ /* 0x000fe200078e02ff */
[----:B------:R-:W-:-:S02]  /*2250*/  IADD3.X R107, R99, R13, R107, P2, P5 ;  /* 0x0000000d636b7210 */ /* 0x000fc400017ea46b */
[----:B------:R-:W-:Y:S01]  /*2260*/  ISETP.LT.OR P2, PT, R3, 0x1, !P1 ;  /* 0x000000010300780c */ /* 0x000fe20004f41670 */
[----:B------:R-:W-:-:S05]  /*2270*/  @!P3 IMAD R109, R56, R88, R19 ;  /* 0x00000058386db224 */ /* 0x000fca00078e0213 */
[----:B------:R1:W-:Y:S01]  /*2280*/  @!P3 STG.E.U8 desc[UR38][R14.64], R109 ;  /* 0x0000006d0e00b986 */ /* 0x0003e2000c101126 */
[----:B------:R-:W-:Y:S06]  /*2290*/  @P4 BRA `(.L_x_34) ;  /* 0x00000000000c4947 */ /* 0x000fec0003800000 */
[----:B------:R-:W2:Y:S02]  /*22a0*/  LDG.E.U8 R96, desc[UR38][R102.64+0x1] ;  /* 0x0000012666607981 */ /* 0x000ea4000c1e1100 */
[----:B--2---:R-:W-:-:S05]  /*22b0*/  PRMT R56, R96, 0x8880, RZ ;  /* 0x0000888060387816 */ /* 0x004fca00000000ff */
[----:B------:R-:W-:-:S07]  /*22c0*/  IMAD R19, R56, R89, RZ ;  /* 0x0000005938137224 */ /* 0x000fce00078e02ff */
.L_x_34:
[----:B------:R-:W-:Y:S05]  /*22d0*/  BSYNC B1 ;  /* 0x0000000000017941 */ /* 0x000fea0003800000 */
.L_x_33:
[----:B------:R-:W-:Y:S01]  /*22e0*/  @!P4 IMAD R57, R57, R88, R19 ;  /* 0x000000583939c224 */ /* 0x000fe200078e0213 */
[----:B------:R-:W-:Y:S04]  /*22f0*/  BSSY B1, `(.L_x_35) ;  /* 0x0000006000017945 */ /* 0x000fe80003800000 */
[----:B------:R2:W-:Y:S01]  /*2300*/  @!P4 STG.E.U8 desc[UR38][R14.64+0x1], R57 ;  /* 0x000001390e00c986 */ /* 0x0005e2000c101126 */
[----:B------:R-:W-:Y:S05]  /*2310*/  @P2 BRA `(.L_x_36) ;  /* 0x00000000000c2947 */ /* 0x000fea0003800000 */
[----:B------:R-:W3:Y:S02]  /*2320*/  LDG.E.U8 R96, desc[UR38][R106.64] ;  /* 0x000000266a607981 */ /* 0x000ee4000c1e1100 */
[----:B---3--:R-:W-:-:S05]  /*2330*/  PRMT R56, R96, 0x8880, RZ ;  /* 0x0000888060387816 */ /* 0x008fca00000000ff */
[----:B------:R-:W-:-:S07]  /*2340*/  IMAD R19, R56, R89, RZ ;  /* 0x0000005938137224 */ /* 0x000fce00078e02ff */
.L_x_36:
[----:B------:R-:W-:Y:S05]  /*2350*/  BSYNC B1 ;  /* 0x0000000000017941 */ /* 0x000fea0003800000 */
.L_x_35:
[C---:B------:R-:W-:Y:S01]  /*2360*/  ISETP.LT.OR P4, PT, R3.reuse, 0x2, !P1 ;  /* 0x000000020300780c */ /* 0x040fe20004f81670 */
[----:B--2---:R-:W-:Y:S01]  /*2370*/  @!P2 IMAD R57, R58, R88, R19 ;  /* 0x000000583a39a224 */ /* 0x004fe200078e0213 */
[----:B------:R-:W-:Y:S01]  /*2380*/  BSSY B1, `(.L_x_37) ;  /* 0x0000009000017945 */ /* 0x000fe20003800000 */
[C---:B------:R-:W-:Y:S02]  /*2390*/  ISETP.LT.OR P3, PT, R3.reuse, 0x9, !P0 ;  /* 0x000000090300780c */ /* 0x040fe40004761670 */
[C---:B------:R-:W-:Y:S01]  /*23a0*/  ISETP.LT.OR P5, PT, R3.reuse, 0xa, !P0 ;  /* 0x0000000a0300780c */ /* 0x040fe200047a1670 */
[----:B------:R2:W-:Y:S01]  /*23b0*/  @!P2 STG.E.U8 desc[UR38][R4.64], R57 ;  /* 0x000000390400a986 */ /* 0x0005e2000c101126 */
[----:B------:R-:W-:-:S06]  /*23c0*/  ISETP.LT.OR P2, PT, R3, 0x9, !P1 ;  /* 0x000000090300780c */ /* 0x000fcc0004f41670 */
[----:B------:R-:W-:Y:S07]  /*23d0*/  @P4 BRA `(.L_x_38) ;  /* 0x00000000000c4947 */ /* 0x000fee0003800000 */
[----:B------:R-:W3:Y:S02]  /*23e0*/  LDG.E.U8 R96, desc[UR38][R106.64+0x1] ;  /* 0x000001266a607981 */ /* 0x000ee4000c1e1100 */
[----:B---3--:R-:W-:-:S05]  /*23f0*/  PRMT R56, R96, 0x8880, RZ ;  /* 0x0000888060387816 */ /* 0x008fca00000000ff */
[----:B------:R-:W-:-:S07]  /*2400*/  IMAD R19, R56, R89, RZ ;  /* 0x0000005938137224 */ /* 0x000fce00078e02ff */
.L_x_38:
[----:B------:R-:W-:Y:S05]  /*2410*/  BSYNC B1 ;  /* 0x0000000000017941 */ /* 0x000fea0003800000 */
.L_x_37:
[----:B------:R-:W-:Y:S01]  /*2420*/  @!P4 IMAD R59, R59, R88, R19 ;  /* 0x000000583b3bc224 */ /* 0x000fe200078e0213 */
[----:B------:R-:W-:Y:S04]  /*2430*/  BSSY B1, `(.L_x_39) ;  /* 0x0000006000017945 */ /* 0x000fe80003800000 */
[----:B------:R3:W-:Y:S01]  /*2440*/  @!P4 STG.E.U8 desc[UR38][R4.64+0x1], R59 ;  /* 0x0000013b0400c986 */ /* 0x0007e2000c101126 */
[----:B------:R-:W-:Y:S05]  /*2450*/  @P3 BRA `(.L_x_40) ;  /* 0x00000000000c3947 */ /* 0x000fea0003800000 */
[----:B------:R-:W4:Y:S02]  /*2460*/  LDG.E.U8 R96, desc[UR38][R102.64+0x8] ;  /* 0x0000082666607981 */ /* 0x000f24000c1e1100 */
[----:B----4-:R-:W-:-:S05]  /*2470*/  PRMT R56, R96, 0x8880, RZ ;  /* 0x0000888060387816 */ /* 0x010fca00000000ff */
[----:B------:R-:W-:-:S07]  /*2480*/  IMAD R19, R56, R89, RZ ;  /* 0x0000005938137224 */ /* 0x000fce00078e02ff */
.L_x_40:
[----:B------:R-:W-:Y:S05]  /*2490*/  BSYNC B1 ;  /* 0x0000000000017941 */ /* 0x000fea0003800000 */
.L_x_39:
[----:B--2---:R-:W-:Y:S01]  /*24a0*/  @!P3 IMAD R57, R60, R88, R19 ;  /* 0x000000583c39b224 */ /* 0x004fe200078e0213 */
[----:B------:R-:W-:Y:S04]  /*24b0*/  BSSY B1, `(.L_x_41) ;  /* 0x0000006000017945 */ /* 0x000fe80003800000 */
[----:B------:R2:W-:Y:S01]  /*24c0*/  @!P3 STG.E.U8 desc[UR38][R14.64+0x8], R57 ;  /* 0x000008390e00b986 */ /* 0x0005e2000c101126 */
[----:B------:R-:W-:Y:S05]  /*24d0*/  @P5 BRA `(.L_x_42) ;  /* 0x00000000000c5947 */ /* 0x000fea0003800000 */
[----:B------:R-:W4:Y:S02]  /*24e0*/  LDG.E.U8 R96, desc[UR38][R102.64+0x9] ;  /* 0x0000092666607981 */ /* 0x000f24000c1e1100 */
[----:B----4-:R-:W-:-:S05]  /*24f0*/  PRMT R56, R96, 0x8880, RZ ;  /* 0x0000888060387816 */ /* 0x010fca00000000ff */
[----:B------:R-:W-:-:S07]  /*2500*/  IMAD R19, R56, R89, RZ ;  /* 0x0000005938137224 */ /* 0x000fce00078e02ff */
.L_x_42:
[----:B------:R-:W-:Y:S05]  /*2510*/  BSYNC B1 ;  /* 0x0000000000017941 */ /* 0x000fea0003800000 */
.L_x_41:
[----:B------:R-:W-:Y:S01]  /*2520*/  @!P5 IMAD R61, R61, R88, R19 ;  /* 0x000000583d3dd224 */ /* 0x000fe200078e0213 */
[----:B------:R-:W-:Y:S04]  /*2530*/  BSSY B1, `(.L_x_43) ;  /* 0x0000006000017945 */ /* 0x000fe80003800000 */
[----:B------:R4:W-:Y:S01]  /*2540*/  @!P5 STG.E.U8 desc[UR38][R14.64+0x9], R61 ;  /* 0x0000093d0e00d986 */ /* 0x0009e2000c101126 */
[----:B------:R-:W-:Y:S05]  /*2550*/  @P2 BRA `(.L_x_44) ;  /* 0x00000000000c2947 */ /* 0x000fea0003800000 */
[----:B------:R-:W5:Y:S02]  /*2560*/  LDG.E.U8 R96, desc[UR38][R106.64+0x8] ;  /* 0x000008266a607981 */ /* 0x000f64000c1e1100 */
[----:B-----5:R-:W-:-:S05]  /*2570*/  PRMT R56, R96, 0x8880, RZ ;  /* 0x0000888060387816 */ /* 0x020fca00000000ff */
[----:B------:R-:W-:-:S07]  /*2580*/  IMAD R19, R56, R89, RZ ;  /* 0x0000005938137224 */ /* 0x000fce00078e02ff */
.L_x_44:
[----:B------:R-:W-:Y:S05]  /*2590*/  BSYNC B1 ;  /* 0x0000000000017941 */ /* 0x000fea0003800000 */
.L_x_43:
        /* <DEDUP_REMOVED lines=8> */
[----:B------:R-:W5:Y:S02]  /*2620*/  LDG.E.U8 R96, desc[UR38][R106.64+0x9] ;  /* 0x000009266a607981 */ /* 0x000f64000c1e1100 */
[----:B-----5:R-:W-:-:S05]  /*2630*/  PRMT R56, R96, 0x8880, RZ ;  /* 0x0000888060387816 */ /* 0x020fca00000000ff */
[----:B------:R-:W-:-:S07]  /*2640*/  IMAD R19, R56, R89, RZ ;  /* 0x0000005938137224 */ /* 0x000fce00078e02ff */
.L_x_46:
[----:B------:R-:W-:Y:S05]  /*2650*/  BSYNC B1 ;  /* 0x0000000000017941 */ /* 0x000fea0003800000 */
.L_x_45:
[----:B------:R-:W-:Y:S01]  /*2660*/  @!P4 IMAD R63, R63, R88, R19 ;  /* 0x000000583f3fc224 */ /* 0x000fe200078e0213 */
[----:B------:R-:W-:Y:S04]  /*2670*/  BSSY B1, `(.L_x_47) ;  /* 0x0000006000017945 */ /* 0x000fe80003800000 */
[----:B------:R0:W-:Y:S01]  /*2680*/  @!P4 STG.E.U8 desc[UR38][R4.64+0x9], R63 ;  /* 0x0000093f0400c986 */ /* 0x0001e2000c101126 */
[----:B------:R-:W-:Y:S05]  /*2690*/  @P3 BRA `(.L_x_48) ;  /* 0x00000000000c3947 */ /* 0x000fea0003800000 */
[----:B------:R-:W5:Y:S02]  /*26a0*/  LDG.E.U8 R96, desc[UR38][R102.64+0x10] ;  /* 0x0000102666607981 */ /* 0x000f64000c1e1100 */
[----:B-----5:R-:W-:-:S05]  /*26b0*/  PRMT R56, R96, 0x8880, RZ ;  /* 0x0000888060387816 */ /* 0x020fca00000000ff */
[----:B------:R-:W-:-:S07]  /*26c0*/  IMAD R19, R56, R89, RZ ;  /* 0x0000005938137224 */ /* 0x000fce00078e02ff */
.L_x_48:
[----:B------:R-:W-:Y:S05]  /*26d0*/  BSYNC B1 ;  /* 0x0000000000017941 */ /* 0x000fea0003800000 */
.L_x_47:
[----:B--2---:R-:W-:Y:S01]  /*26e0*/  @!P3 IMAD R57, R64, R88, R19 ;  /* 0x000000584039b224 */ /* 0x004fe200078e0213 */
[----:B------:R-:W-:Y:S04]  /*26f0*/  BSSY B1, `(.L_x_49) ;  /* 0x0000006000017945 */ /* 0x000fe80003800000 */
[----:B------:R2:W-:Y:S01]  /*2700*/  @!P3 STG.E.U8 desc[UR38][R14.64+0x10], R57 ;  /* 0x000010390e00b986 */ /* 0x0005e2000c101126 */
[----:B------:R-:W-:Y:S05]  /*2710*/  @P5 BRA `(.L_x_50) ;  /* 0x00000000000c5947 */ /* 0x000fea0003800000 */
[----:B------:R-:W5:Y:S02]  /*2720*/  LDG.E.U8 R96, desc[UR38][R102.64+0x11] ;  /* 0x0000112666607981 */ /* 0x000f64000c1e1100 */
[----:B-----5:R-:W-:-:S05]  /*2730*/  PRMT R56, R96, 0x8880, RZ ;  /* 0x0000888060387816 */ /* 0x020fca00000000ff */
[----:B------:R-:W-:-:S07]  /*2740*/  IMAD R19, R56, R89, RZ ;  /* 0x0000005938137224 */ /* 0x000fce00078e02ff */
.L_x_50:
[----:B------:R-:W-:Y:S05]  /*2750*/  BSYNC B1 ;  /* 0x0000000000017941 */ /* 0x000fea0003800000 */
.L_x_49:
[----:B------:R-:W-:Y:S01]  /*2760*/  @!P5 IMAD R65, R65, R88, R19 ;  /* 0x000000584141d224 */ /* 0x000fe200078e0213 */
[----:B------:R-:W-:Y:S04]  /*2770*/  BSSY B1, `(.L_x_51) ;  /* 0x0000006000017945 */ /* 0x000fe80003800000 */
[----:B------:R0:W-:Y:S01]  /*2780*/  @!P5 STG.E.U8 desc[UR38][R14.64+0x11], R65 ;  /* 0x000011410e00d986 */ /* 0x0001e2000c101126 */
[----:B------:R-:W-:Y:S05]  /*2790*/  @P2 BRA `(.L_x_52) ;  /* 0x00000000000c2947 */ /* 0x000fea0003800000 */
[----:B------:R-:W5:Y:S02]  /*27a0*/  LDG.E.U8 R96, desc[UR38][R106.64+0x10] ;  /* 0x000010266a607981 */ /* 0x000f64000c1e1100 */
[----:B-----5:R-:W-:-:S05]  /*27b0*/  PRMT R56, R96, 0x8880, RZ ;  /* 0x0000888060387816 */ /* 0x020fca00000000ff */
[----:B------:R-:W-:-:S07]  /*27c0*/  IMAD R19, R56, R89, RZ ;  /* 0x0000005938137224 */ /* 0x000fce00078e02ff */
.L_x_52:
[----:B------:R-:W-:Y:S05]  /*27d0*/  BSYNC B1 ;  /* 0x0000000000017941 */ /* 0x000fea0003800000 */
.L_x_51:
        /* <DEDUP_REMOVED lines=11> */
.L_x_54:
[----:B------:R-:W-:Y:S05]  /*2890*/  BSYNC B1 ;  /* 0x0000000000017941 */ /* 0x000fea0003800000 */
.L_x_53:
[----:B------:R-:W-:Y:S01]  /*28a0*/  @!P4 IMAD R67, R67, R88, R19 ;  /* 0x000000584343c224 */ /* 0x000fe200078e0213 */
[----:B------:R-:W-:Y:S04]  /*28b0*/  BSSY B1, `(.L_x_55) ;  /* 0x0000006000017945 */ /* 0x000fe80003800000 */
[----:B------:R0:W-:Y:S01]  /*28c0*/  @!P4 STG.E.U8 desc[UR38][R4.64+0x11], R67 ;  /* 0x000011430400c986 */ /* 0x0001e2000c101126 */
[----:B------:R-:W-:Y:S05]  /*28d0*/  @P3 BRA `(.L_x_56) ;  /* 0x00000000000c3947 */ /* 0x000fea0003800000 */
[----:B------:R-:W5:Y:S02]  /*28e0*/  LDG.E.U8 R96, desc[UR38][R102.64+0x18] ;  /* 0x0000182666607981 */ /* 0x000f64000c1e1100 */
[----:B-----5:R-:W-:-:S05]  /*28f0*/  PRMT R56, R96, 0x8880, RZ ;  /* 0x0000888060387816 */ /* 0x020fca00000000ff */
[----:B------:R-:W-:-:S07]  /*2900*/  IMAD R19, R56, R89, RZ ;  /* 0x0000005938137224 */ /* 0x000fce00078e02ff */
.L_x_56:
[----:B------:R-:W-:Y:S05]  /*2910*/  BSYNC B1 ;  /* 0x0000000000017941 */ /* 0x000fea0003800000 */
.L_x_55:
[----:B--2---:R-:W-:Y:S01]  /*2920*/  @!P3 IMAD R57, R68, R88, R19 ;  /* 0x000000584439b224 */ /* 0x004fe200078e0213 */
[----:B------:R-:W-:Y:S04]  /*2930*/  BSSY B1, `(.L_x_57) ;  /* 0x0000006000017945 */ /* 0x000fe80003800000 */
[----:B------:R2:W-:Y:S01]  /*2940*/  @!P3 STG.E.U8 desc[UR38][R14.64+0x18], R57 ;  /* 0x000018390e00b986 */ /* 0x0005e2000c101126 */
[----:B------:R-:W-:Y:S05]  /*2950*/  @P5 BRA `(.L_x_58) ;  /* 0x00000000000c5947 */ /* 0x000fea0003800000 */
[----:B------:R-:W5:Y:S02]  /*2960*/  LDG.E.U8 R96, desc[UR38][R102.64+0x19] ;  /* 0x0000192666607981 */ /* 0x000f64000c1e1100 */
[----:B-----5:R-:W-:-:S05]  /*2970*/  PRMT R56, R96, 0x8880, RZ ;  /* 0x0000888060387816 */ /* 0x020fca00000000ff */
[----:B------:R-:W-:-:S07]  /*2980*/  IMAD R19, R56, R89, RZ ;  /* 0x0000005938137224 */ /* 0x000fce00078e02ff */
.L_x_58:
[----:B------:R-:W-:Y:S05]  /*2990*/  BSYNC B1 ;  /* 0x0000000000017941 */ /* 0x000fea0003800000 */
.L_x_57:
[----:B------:R-:W-:Y:S01]  /*29a0*/  @!P5 IMAD R69, R69, R88, R19 ;  /* 0x000000584545d224 */ /* 0x000fe200078e0213 */
[----:B------:R-:W-:Y:S04]  /*29b0*/  BSSY B1, `(.L_x_59) ;  /* 0x0000006000017945 */ /* 0x000fe80003800000 */
[----:B------:R0:W-:Y:S01]  /*29c0*/  @!P5 STG.E.U8 desc[UR38][R14.64+0x19], R69 ;  /* 0x000019450e00d986 */ /* 0x0001e2000c101126 */
[----:B------:R-:W-:Y:S05]  /*29d0*/  @P2 BRA `(.L_x_60) ;  /* 0x00000000000c2947 */ /* 0x000fea0003800000 */
[----:B------:R-:W5:Y:S02]  /*29e0*/  LDG.E.U8 R96, desc[UR38][R106.64+0x18] ;  /* 0x000018266a607981 */ /* 0x000f64000c1e1100 */
[----:B-----5:R-:W-:-:S05]  /*29f0*/  PRMT R56, R96, 0x8880, RZ ;  /* 0x0000888060387816 */ /* 0x020fca00000000ff */
[----:B------:R-:W-:-:S07]  /*2a00*/  IMAD R19, R56, R89, RZ ;  /* 0x0000005938137224 */ /* 0x000fce00078e02ff */
.L_x_60:
[----:B------:R-:W-:Y:S05]  /*2a10*/  BSYNC B1 ;  /* 0x0000000000017941 */ /* 0x000fea0003800000 */
.L_x_59:
        /* <DEDUP_REMOVED lines=11> */
.L_x_62:
[----:B------:R-:W-:Y:S05]  /*2ad0*/  BSYNC B1 ;  /* 0x0000000000017941 */ /* 0x000fea0003800000 */
.L_x_61:
[----:B------:R-:W-:Y:S01]  /*2ae0*/  @!P4 IMAD R71, R71, R88, R19 ;  /* 0x000000584747c224 */ /* 0x000fe200078e0213 */
[----:B------:R-:W-:Y:S04]  /*2af0*/  BSSY B1, `(.L_x_63) ;  /* 0x0000006000017945 */ /* 0x000fe80003800000 */
[----:B------:R0:W-:Y:S01]  /*2b00*/  @!P4 STG.E.U8 desc[UR38][R4.64+0x19], R71 ;  /* 0x000019470400c986 */ /* 0x0001e2000c101126 */
[----:B------:R-:W-:Y:S05]  /*2b10*/  @P3 BRA `(.L_x_64) ;  /* 0x00000000000c3947 */ /* 0x000fea0003800000 */
[----:B------:R-:W5:Y:S02]  /*2b20*/  LDG.E.U8 R96, desc[UR38][R102.64+0x20] ;  /* 0x0000202666607981 */ /* 0x000f64000c1e1100 */
[----:B-----5:R-:W-:-:S05]  /*2b30*/  PRMT R56, R96, 0x8880, RZ ;  /* 0x0000888060387816 */ /* 0x020fca00000000ff */
[----:B------:R-:W-:-:S07]  /*2b40*/  IMAD R19, R56, R89, RZ ;  /* 0x0000005938137224 */ /* 0x000fce00078e02ff */
.L_x_64:
[----:B------:R-:W-:Y:S05]  /*2b50*/  BSYNC B1 ;  /* 0x0000000000017941 */ /* 0x000fea0003800000 */
.L_x_63:
[----:B--2---:R-:W-:Y:S01]  /*2b60*/  @!P3 IMAD R57, R72, R88, R19 ;  /* 0x000000584839b224 */ /* 0x004fe200078e0213 */
[----:B------:R-:W-:Y:S04]  /*2b70*/  BSSY B1, `(.L_x_65) ;  /* 0x0000006000017945 */ /* 0x000fe80003800000 */
[----:B------:R2:W-:Y:S01]  /*2b80*/  @!P3 STG.E.U8 desc[UR38][R14.64+0x20], R57 ;  /* 0x000020390e00b986 */ /* 0x0005e2000c101126 */
[----:B------:R-:W-:Y:S05]  /*2b90*/  @P5 BRA `(.L_x_66) ;  /* 0x00000000000c5947 */ /* 0x000fea0003800000 */
[----:B------:R-:W5:Y:S02]  /*2ba0*/  LDG.E.U8 R96, desc[UR38][R102.64+0x21] ;  /* 0x0000212666607981 */ /* 0x000f64000c1e1100 */
[----:B-----5:R-:W-:-:S05]  /*2bb0*/  PRMT R56, R96, 0x8880, RZ ;  /* 0x0000888060387816 */ /* 0x020fca00000000ff */
[----:B------:R-:W-:-:S07]  /*2bc0*/  IMAD R19, R56, R89, RZ ;  /* 0x0000005938137224 */ /* 0x000fce00078e02ff */
.L_x_66:
[----:B------:R-:W-:Y:S05]  /*2bd0*/  BSYNC B1 ;  /* 0x0000000000017941 */ /* 0x000fea0003800000 */
.L_x_65:
[----:B------:R-:W-:Y:S01]  /*2be0*/  @!P5 IMAD R73, R73, R88, R19 ;  /* 0x000000584949d224 */ /* 0x000fe200078e0213 */
[----:B------:R-:W-:Y:S04]  /*2bf0*/  BSSY B1, `(.L_x_67) ;  /* 0x0000006000017945 */ /* 0x000fe80003800000 */
[----:B------:R0:W-:Y:S01]  /*2c00*/  @!P5 STG.E.U8 desc[UR38][R14.64+0x21], R73 ;  /* 0x000021490e00d986 */ /* 0x0001e2000c101126 */
[----:B------:R-:W-:Y:S05]  /*2c10*/  @P2 BRA `(.L_x_68) ;  /* 0x00000000000c2947 */ /* 0x000fea0003800000 */
[----:B------:R-:W5:Y:S02]  /*2c20*/  LDG.E.U8 R96, desc[UR38][R106.64+0x20] ;  /* 0x000020266a607981 */ /* 0x000f64000c1e1100 */
[----:B-----5:R-:W-:-:S05]  /*2c30*/  PRMT R56, R96, 0x8880, RZ ;  /* 0x0000888060387816 */ /* 0x020fca00000000ff */
[----:B------:R-:W-:-:S07]  /*2c40*/  IMAD R19, R56, R89, RZ ;  /* 0x0000005938137224 */ /* 0x000fce00078e02ff */
.L_x_68:
[----:B------:R-:W-:Y:S05]  /*2c50*/  BSYNC B1 ;  /* 0x0000000000017941 */ /* 0x000fea0003800000 */
.L_x_67:
        /* <DEDUP_REMOVED lines=11> */
.L_x_70:
[----:B------:R-:W-:Y:S05]  /*2d10*/  BSYNC B1 ;  /* 0x0000000000017941 */ /* 0x000fea0003800000 */
.L_x_69:
[----:B------:R-:W-:Y:S01]  /*2d20*/  @!P4 IMAD R75, R75, R88, R19 ;  /* 0x000000584b4bc224 */ /* 0x000fe200078e0213 */
[----:B------:R-:W-:Y:S04]  /*2d30*/  BSSY B1, `(.L_x_71) ;  /* 0x0000006000017945 */ /* 0x000fe80003800000 */
[----:B------:R0:W-:Y:S01]  /*2d40*/  @!P4 STG.E.U8 desc[UR38][R4.64+0x21], R75 ;  /* 0x0000214b0400c986 */ /* 0x0001e2000c101126 */
[----:B------:R-:W-:Y:S05]  /*2d50*/  @P3 BRA `(.L_x_72) ;  /* 0x00000000000c3947 */ /* 0x000fea0003800000 */
[----:B------:R-:W5:Y:S02]  /*2d60*/  LDG.E.U8 R96, desc[UR38][R102.64+0x28] ;  /* 0x0000282666607981 */ /* 0x000f64000c1e1100 */
[----:B-----5:R-:W-:-:S05]  /*2d70*/  PRMT R56, R96, 0x8880, RZ ;  /* 0x0000888060387816 */ /* 0x020fca00000000ff */
[----:B------:R-:W-:-:S07]  /*2d80*/  IMAD R19, R56, R89, RZ ;  /* 0x0000005938137224 */ /* 0x000fce00078e02ff */
.L_x_72:
[----:B------:R-:W-:Y:S05]  /*2d90*/  BSYNC B1 ;  /* 0x0000000000017941 */ /* 0x000fea0003800000 */
.L_x_71:
[----:B--2---:R-:W-:Y:S01]  /*2da0*/  @!P3 IMAD R57, R76, R88, R19 ;  /* 0x000000584c39b224 */ /* 0x004fe200078e0213 */
[----:B------:R-:W-:Y:S04]  /*2db0*/  BSSY B1, `(.L_x_73) ;  /* 0x0000006000017945 */ /* 0x000fe80003800000 */
[----:B------:R2:W-:Y:S01]  /*2dc0*/  @!P3 STG.E.U8 desc[UR38][R14.64+0x28], R57 ;  /* 0x000028390e00b986 */ /* 0x0005e2000c101126 */
[----:B------:R-:W-:Y:S05]  /*2dd0*/  @P5 BRA `(.L_x_74) ;  /* 0x00000000000c5947 */ /* 0x000fea0003800000 */
[----:B------:R-:W5:Y:S02]  /*2de0*/  LDG.E.U8 R96, desc[UR38][R102.64+0x29] ;  /* 0x0000292666607981 */ /* 0x000f64000c1e1100 */
[----:B-----5:R-:W-:-:S05]  /*2df0*/  PRMT R56, R96, 0x8880, RZ ;  /* 0x0000888060387816 */ /* 0x020fca00000000ff */
[----:B------:R-:W-:-:S07]  /*2e00*/  IMAD R19, R56, R89, RZ ;  /* 0x0000005938137224 */ /* 0x000fce00078e02ff */
.L_x_74:
[----:B------:R-:W-:Y:S05]  /*2e10*/  BSYNC B1 ;  /* 0x0000000000017941 */ /* 0x000fea0003800000 */
.L_x_73:
[----:B------:R-:W-:Y:S01]  /*2e20*/  @!P5 IMAD R77, R77, R88, R19 ;  /* 0x000000584d4dd224 */ /* 0x000fe200078e0213 */
[----:B------:R-:W-:Y:S04]  /*2e30*/  BSSY B1, `(.L_x_75) ;  /* 0x0000006000017945 */ /* 0x000fe80003800000 */
[----:B------:R0:W-:Y:S01]  /*2e40*/  @!P5 STG.E.U8 desc[UR38][R14.64+0x29], R77 ;  /* 0x0000294d0e00d986 */ /* 0x0001e2000c101126 */
[----:B------:R-:W-:Y:S05]  /*2e50*/  @P2 BRA `(.L_x_76) ;  /* 0x00000000000c2947 */ /* 0x000fea0003800000 */
[----:B------:R-:W5:Y:S02]  /*2e60*/  LDG.E.U8 R96, desc[UR38][R106.64+0x28] ;  /* 0x000028266a607981 */ /* 0x000f64000c1e1100 */
[----:B-----5:R-:W-:-:S05]  /*2e70*/  PRMT R56, R96, 0x8880, RZ ;  /* 0x0000888060387816 */ /* 0x020fca00000000ff */
[----:B------:R-:W-:-:S07]  /*2e80*/  IMAD R19, R56, R89, RZ ;  /* 0x0000005938137224 */ /* 0x000fce00078e02ff */
.L_x_76:
[----:B------:R-:W-:Y:S05]  /*2e90*/  BSYNC B1 ;  /* 0x0000000000017941 */ /* 0x000fea0003800000 */
.L_x_75:
        /* <DEDUP_REMOVED lines=11> */
.L_x_78:
[----:B------:R-:W-:Y:S05]  /*2f50*/  BSYNC B1 ;  /* 0x0000000000017941 */ /* 0x000fea0003800000 */
.L_x_77:
[----:B------:R-:W-:Y:S01]  /*2f60*/  @!P4 IMAD R79, R79, R88, R19 ;  /* 0x000000584f4fc224 */ /* 0x000fe200078e0213 */
[----:B------:R-:W-:Y:S04]  /*2f70*/  BSSY B1, `(.L_x_79) ;  /* 0x0000006000017945 */ /* 0x000fe80003800000 */
[----:B------:R0:W-:Y:S01]  /*2f80*/  @!P4 STG.E.U8 desc[UR38][R4.64+0x29], R79 ;  /* 0x0000294f0400c986 */ /* 0x0001e2000c101126 */
[----:B------:R-:W-:Y:S05]  /*2f90*/  @P3 BRA `(.L_x_80) ;  /* 0x00000000000c3947 */ /* 0x000fea0003800000 */
[----:B------:R-:W5:Y:S02]  /*2fa0*/  LDG.E.U8 R96, desc[UR38][R102.64+0x30] ;  /* 0x0000302666607981 */ /* 0x000f64000c1e1100 */
[----:B-----5:R-:W-:-:S05]  /*2fb0*/  PRMT R56, R96, 0x8880, RZ ;  /* 0x0000888060387816 */ /* 0x020fca00000000ff */
[----:B------:R-:W-:-:S07]  /*2fc0*/  IMAD R19, R56, R89, RZ ;  /* 0x0000005938137224 */ /* 0x000fce00078e02ff */
.L_x_80:
[----:B------:R-:W-:Y:S05]  /*2fd0*/  BSYNC B1 ;  /* 0x0000000000017941 */ /* 0x000fea0003800000 */
.L_x_79:
[----:B--2---:R-:W-:Y:S01]  /*2fe0*/  @!P3 IMAD R57, R80, R88, R19 ;  /* 0x000000585039b224 */ /* 0x004fe200078e0213 */
[----:B------:R-:W-:Y:S04]  /*2ff0*/  BSSY B1, `(.L_x_81) ;  /* 0x0000006000017945 */ /* 0x000fe80003800000 */
[----:B------:R2:W-:Y:S01]  /*3000*/  @!P3 STG.E.U8 desc[UR38][R14.64+0x30], R57 ;  /* 0x000030390e00b986 */ /* 0x0005e2000c101126 */
[----:B------:R-:W-:Y:S05]  /*3010*/  @P5 BRA `(.L_x_82) ;  /* 0x00000000000c5947 */ /* 0x000fea0003800000 */
[----:B------:R-:W5:Y:S02]  /*3020*/  LDG.E.U8 R96, desc[UR38][R102.64+0x31] ;  /* 0x0000312666607981 */ /* 0x000f64000c1e1100 */
[----:B-----5:R-:W-:-:S05]  /*3030*/  PRMT R56, R96, 0x8880, RZ ;  /* 0x0000888060387816 */ /* 0x020fca00000000ff */
[----:B------:R-:W-:-:S07]  /*3040*/  IMAD R19, R56, R89, RZ ;  /* 0x0000005938137224 */ /* 0x000fce00078e02ff */
.L_x_82:
[----:B------:R-:W-:Y:S05]  /*3050*/  BSYNC B1 ;  /* 0x0000000000017941 */ /* 0x000fea0003800000 */
.L_x_81:
[----:B------:R-:W-:Y:S01]  /*3060*/  @!P5 IMAD R81, R81, R88, R19 ;  /* 0x000000585151d224 */ /* 0x000fe200078e0213 */
[----:B------:R-:W-:Y:S04]  /*3070*/  BSSY B1, `(.L_x_83) ;  /* 0x0000006000017945 */ /* 0x000fe80003800000 */
[----:B------:R0:W-:Y:S01]  /*3080*/  @!P5 STG.E.U8 desc[UR38][R14.64+0x31], R81 ;  /* 0x000031510e00d986 */ /* 0x0001e2000c101126 */
[----:B------:R-:W-:Y:S05]  /*3090*/  @P2 BRA `(.L_x_84) ;  /* 0x00000000000c2947 */ /* 0x000fea0003800000 */
[----:B------:R-:W5:Y:S02]  /*30a0*/  LDG.E.U8 R96, desc[UR38][R106.64+0x30] ;  /* 0x000030266a607981 */ /* 0x000f64000c1e1100 */
[----:B-----5:R-:W-:-:S05]  /*30b0*/  PRMT R56, R96, 0x8880, RZ ;  /* 0x0000888060387816 */ /* 0x020fca00000000ff */
[----:B------:R-:W-:-:S07]  /*30c0*/  IMAD R19, R56, R89, RZ ;  /* 0x0000005938137224 */ /* 0x000fce00078e02ff */
.L_x_84:
[----:B------:R-:W-:Y:S05]  /*30d0*/  BSYNC B1 ;  /* 0x0000000000017941 */ /* 0x000fea0003800000 */
.L_x_83:
[C---:B------:R-:W-:Y:S01]  /*30e0*/  ISETP.LT.OR P4, PT, R3.reuse, 0x32, !P1 ;  /* 0x000000320300780c */ /* 0x040fe20004f81670 */
[----:B--2---:R-:W-:Y:S01]  /*30f0*/  @!P2 IMAD R57, R82, R88, R19 ;  /* 0x000000585239a224 */ /* 0x004fe200078e0213 */
[----:B------:R-:W-:Y:S01]  /*3100*/  BSSY B1, `(.L_x_85) ;  /* 0x000000b000017945 */ /* 0x000fe20003800000 */
[C---:B------:R-:W-:Y:S02]  /*3110*/  ISETP.LT.OR P3, PT, R3.reuse, 0x39, !P0 ;  /* 0x000000390300780c */ /* 0x040fe40004761670 */
[----:B---3--:R-:W-:Y:S01]  /*3120*/  IADD3 R59, P5, R10, 0x80, RZ ;  /* 0x000000800a3b7810 */ /* 0x008fe20007fbe0ff */
[----:B------:R2:W-:Y:S01]  /*3130*/  @!P2 STG.E.U8 desc[UR38][R4.64+0x30], R57 ;  /* 0x000030390400a986 */ /* 0x0005e2000c101126 */
[C---:B------:R-:W-:Y:S02]  /*3140*/  ISETP.LT.OR P2, PT, R3.reuse, 0x39, !P1 ;  /* 0x000000390300780c */ /* 0x040fe40004f41670 */
[C---:B------:R-:W-:Y:S02]  /*3150*/  ISETP.LT.OR P0, PT, R3.reuse, 0x3a, !P0 ;  /* 0x0000003a0300780c */ /* 0x040fe40004701670 */
[----:B------:R-:W-:-:S02]  /*3160*/  ISETP.LT.OR P1, PT, R3, 0x3a, !P1 ;  /* 0x0000003a0300780c */ /* 0x000fc40004f21670 */
[----:B------:R-:W-:Y:S11]  /*3170*/  @P4 BRA `(.L_x_86) ;  /* 0x00000000000c4947 */ /* 0x000ff60003800000 */
[----:B------:R-:W3:Y:S02]  /*3180*/  LDG.E.U8 R96, desc[UR38][R106.64+0x31] ;  /* 0x000031266a607981 */ /* 0x000ee4000c1e1100 */
[----:B---3--:R-:W-:-:S05]  /*3190*/  PRMT R56, R96, 0x8880, RZ ;  /* 0x0000888060387816 */ /* 0x008fca00000000ff */
[----:B------:R-:W-:-:S07]  /*31a0*/  IMAD R19, R56, R89, RZ ;  /* 0x0000005938137224 */ /* 0x000fce00078e02ff */
.L_x_86:
[----:B------:R-:W-:Y:S05]  /*31b0*/  BSYNC B1 ;  /* 0x0000000000017941 */ /* 0x000fea0003800000 */
.L_x_85:
[----:B------:R-:W-:Y:S01]  /*31c0*/  @!P4 IMAD R83, R83, R88, R19 ;  /* 0x000000585353c224 */ /* 0x000fe200078e0213 */
[----:B------:R-:W-:Y:S04]  /*31d0*/  BSSY B1, `(.L_x_87) ;  /* 0x0000006000017945 */ /* 0x000fe80003800000 */
[----:B------:R3:W-:Y:S01]  /*31e0*/  @!P4 STG.E.U8 desc[UR38][R4.64+0x31], R83 ;  /* 0x000031530400c986 */ /* 0x0007e2000c101126 */
[----:B------:R-:W-:Y:S05]  /*31f0*/  @P3 BRA `(.L_x_88) ;  /* 0x00000000000c3947 */ /* 0x000fea0003800000 */
[----:B------:R-:W5:Y:S02]  /*3200*/  LDG.E.U8 R96, desc[UR38][R102.64+0x38] ;  /* 0x0000382666607981 */ /* 0x000f64000c1e1100 */
[----:B-----5:R-:W-:-:S05]  /*3210*/  PRMT R56, R96, 0x8880, RZ ;  /* 0x0000888060387816 */ /* 0x020fca00000000ff */
[----:B------:R-:W-:-:S07]  /*3220*/  IMAD R19, R56, R89, RZ ;  /* 0x0000005938137224 */ /* 0x000fce00078e02ff */
.L_x_88:
[----:B------:R-:W-:Y:S05]  /*3230*/  BSYNC B1 ;  /* 0x0000000000017941 */ /* 0x000fea0003800000 */
.L_x_87:
[----:B--2---:R-:W-:Y:S01]  /*3240*/  @!P3 IMAD R57, R84, R88, R19 ;  /* 0x000000585439b224 */ /* 0x004fe200078e0213 */
[----:B------:R-:W-:Y:S01]  /*3250*/  BSSY B1, `(.L_x_89) ;  /* 0x0000007000017945 */ /* 0x000fe20003800000 */
[----:B------:R-:W-:-:S03]  /*3260*/  IMAD.X R11, RZ, RZ, R11, P5 ;  /* 0x000000ffff0b7224 */ /* 0x000fc600028e060b */
[----:B------:R2:W-:Y:S01]  /*3270*/  @!P3 STG.E.U8 desc[UR38][R14.64+0x38], R57 ;  /* 0x000038390e00b986 */ /* 0x0005e2000c101126 */
[----:B------:R-:W-:Y:S05]  /*3280*/  @P0 BRA `(.L_x_90) ;  /* 0x00000000000c0947 */ /* 0x000fea0003800000 */
[----:B------:R-:W5:Y:S02]  /*3290*/  LDG.E.U8 R96, desc[UR38][R102.64+0x39] ;  /* 0x0000392666607981 */ /* 0x000f64000c1e1100 */
[----:B-----5:R-:W-:-:S05]  /*32a0*/  PRMT R10, R96, 0x8880, RZ ;  /* 0x00008880600a7816 */ /* 0x020fca00000000ff */
[----:B------:R-:W-:-:S07]  /*32b0*/  IMAD R19, R10, R89, RZ ;  /* 0x000000590a137224 */ /* 0x000fce00078e02ff */
.L_x_90:
[----:B------:R-:W-:Y:S05]  /*32c0*/  BSYNC B1 ;  /* 0x0000000000017941 */ /* 0x000fea0003800000 */
.L_x_89:
[----:B------:R-:W-:Y:S01]  /*32d0*/  @!P0 IMAD R85, R85, R88, R19 ;  /* 0x0000005855558224 */ /* 0x000fe200078e0213 */
[----:B------:R-:W-:Y:S01]  /*32e0*/  BSSY B1, `(.L_x_91) ;  /* 0x0000007000017945 */ /* 0x000fe20003800000 */
[----:B------:R-:W-:-:S03]  /*32f0*/  IMAD R56, R11, R100, RZ ;  /* 0x000000640b387224 */ /* 0x000fc600078e02ff */
[----:B------:R0:W-:Y:S01]  /*3300*/  @!P0 STG.E.U8 desc[UR38][R14.64+0x39], R85 ;  /* 0x000039550e008986 */ /* 0x0001e2000c101126 */
[----:B------:R-:W-:Y:S05]  /*3310*/  @P2 BRA `(.L_x_92) ;  /* 0x00000000000c2947 */ /* 0x000fea0003800000 */
[----:B------:R-:W5:Y:S02]  /*3320*/  LDG.E.U8 R96, desc[UR38][R106.64+0x38] ;  /* 0x000038266a607981 */ /* 0x000f64000c1e1100 */
[----:B-----5:R-:W-:-:S05]  /*3330*/  PRMT R10, R96, 0x8880, RZ ;  /* 0x00008880600a7816 */ /* 0x020fca00000000ff */
[----:B------:R-:W-:-:S07]  /*3340*/  IMAD R19, R10, R89, RZ ;  /* 0x000000590a137224 */ /* 0x000fce00078e02ff */
.L_x_92:
[----:B------:R-:W-:Y:S05]  /*3350*/  BSYNC B1 ;  /* 0x0000000000017941 */ /* 0x000fea0003800000 */
.L_x_91:
[----:B------:R-:W-:Y:S01]  /*3360*/  @!P2 IMAD R11, R86, R88, R19 ;  /* 0x00000058560ba224 */ /* 0x000fe200078e0213 */
[----:B------:R-:W-:Y:S01]  /*3370*/  BSSY B1, `(.L_x_93) ;  /* 0x0000009000017945 */ /* 0x000fe20003800000 */
[C---:B012-4-:R-:W-:Y:S02]  /*3380*/  IMAD R15, R59.reuse, R101, R56 ;  /* 0x000000653b0f7224 */ /* 0x057fe400078e0238 */
[CC--:B------:R-:W-:Y:S01]  /*3390*/  IMAD.WIDE.U32 R104, R59.reuse, R100.reuse, R104 ;  /* 0x000000643b687225 */ /* 0x0c0fe200078e0068 */
[----:B------:R0:W-:Y:S03]  /*33a0*/  @!P2 STG.E.U8 desc[UR38][R4.64+0x38], R11 ;  /* 0x0000380b0400a986 */ /* 0x0001e6000c101126 */
[----:B------:R-:W-:Y:S01]  /*33b0*/  IMAD.WIDE.U32 R100, R59, R100, R98 ;  /* 0x000000643b647225 */ /* 0x000fe200078e0062 */
[----:B------:R-:W-:Y:S06]  /*33c0*/  @P1 BRA `(.L_x_94) ;  /* 0x00000000000c1947 */ /* 0x000fec0003800000 */
[----:B------:R-:W2:Y:S02]  /*33d0*/  LDG.E.U8 R96, desc[UR38][R106.64+0x39] ;  /* 0x000039266a607981 */ /* 0x000ea4000c1e1100 */
[----:B--2---:R-:W-:-:S05]  /*33e0*/  PRMT R10, R96, 0x8880, RZ ;  /* 0x00008880600a7816 */ /* 0x004fca00000000ff */
[----:B------:R-:W-:-:S07]  /*33f0*/  IMAD R19, R10, R89, RZ ;  /* 0x000000590a137224 */ /* 0x000fce00078e02ff */
.L_x_94:
[----:B------:R-:W-:Y:S05]  /*3400*/  BSYNC B1 ;  /* 0x0000000000017941 */ /* 0x000fea0003800000 */
.L_x_93:
[----:B------:R-:W-:Y:S01]  /*3410*/  @!P1 IMAD R87, R87, R88, R19 ;  /* 0x0000005857579224 */ /* 0x000fe200078e0213 */
[----:B------:R-:W-:Y:S01]  /*3420*/  ISETP.GE.AND P2, PT, R97, 0x81, PT ;  /* 0x000000816100780c */ /* 0x000fe20003f46270 */
[----:B------:R-:W-:Y:S01]  /*3430*/  BSSY B1, `(.L_x_95) ;  /* 0x000000c000017945 */ /* 0x000fe20003800000 */
[----:B------:R-:W-:Y:S02]  /*3440*/  IADD3 R10, P5, R100, R12, RZ ;  /* 0x0000000c640a7210 */ /* 0x000fe40007fbe0ff */
[----:B------:R1:W-:Y:S01]  /*3450*/  @!P1 STG.E.U8 desc[UR38][R4.64+0x39], R87 ;  /* 0x0000395704009986 */ /* 0x0003e2000c101126 */
[----:B------:R-:W-:Y:S02]  /*3460*/  ISETP.LT.OR P1, PT, R3, 0x1, !P2 ;  /* 0x000000010300780c */ /* 0x000fe40005721670 */
[----:B0-----:R-:W-:Y:S02]  /*3470*/  IADD3.X R11, R13, R101, R15, P5, !PT ;  /* 0x000000650d0b7210 */ /* 0x001fe40002ffe40f */
[----:B------:R-:W-:-:S02]  /*3480*/  ISETP.GE.AND P0, PT, R97, 0x89, PT ;  /* 0x000000896100780c */ /* 0x000fc40003f06270 */
[----:B------:R-:W-:Y:S02]  /*3490*/  IADD3 R12, P4, P3, R20, R12, R104 ;  /* 0x0000000c140c7210 */ /* 0x000fe40007b9e068 */
[----:B------:R-:W-:-:S05]  /*34a0*/  ISETP.LT.OR P5, PT, R3, 0x2, !P2 ;  /* 0x000000020300780c */ /* 0x000fca00057a1670 */
[----:B-1----:R-:W-:Y:S08]  /*34b0*/  @P1 BRA `(.L_x_96) ;  /* 0x00000000000c1947 */ /* 0x002ff00003800000 */
[----:B------:R-:W3:Y:S02]  /*34c0*/  LDG.E.U8 R96, desc[UR38][R10.64] ;  /* 0x000000260a607981 */ /* 0x000ee4000c1e1100 */
[----:B---3--:R-:W-:-:S05]  /*34d0*/  PRMT R4, R96, 0x8880, RZ ;  /* 0x0000888060047816 */ /* 0x008fca00000000ff */
[----:B------:R-:W-:-:S07]  /*34e0*/  IMAD R19, R4, R89, RZ ;  /* 0x0000005904137224 */ /* 0x000fce00078e02ff */
.L_x_96:
[----:B------:R-:W-:Y:S05]  /*34f0*/  BSYNC B1 ;  /* 0x0000000000017941 */ /* 0x000fea0003800000 */
.L_x_95:
[----:B---3--:R-:W-:Y:S01]  /*3500*/  @!P1 IMAD R5, R24, R88, R19 ;  /* 0x0000005818059224 */ /* 0x008fe200078e0213 */
[----:B------:R-:W-:Y:S01]  /*3510*/  BSSY B1, `(.L_x_97) ;  /* 0x0000007000017945 */ /* 0x000fe20003800000 */
[----:B------:R-:W-:-:S03]  /*3520*/  IMAD.IADD R104, R15, 0x1, R105 ;  /* 0x000000010f687824 */ /* 0x000fc600078e0269 */
[----:B------:R0:W-:Y:S01]  /*3530*/  @!P1 STG.E.U8 desc[UR38][R6.64], R5 ;  /* 0x0000000506009986 */ /* 0x0001e2000c101126 */
[----:B------:R-:W-:Y:S05]  /*3540*/  @P5 BRA `(.L_x_98) ;  /* 0x00000000000c5947 */ /* 0x000fea0003800000 */
[----:B------:R-:W2:Y:S02]  /*3550*/  LDG.E.U8 R96, desc[UR38][R10.64+0x1] ;  /* 0x000001260a607981 */ /* 0x000ea4000c1e1100 */
[----:B--2---:R-:W-:-:S05]  /*3560*/  PRMT R4, R96, 0x8880, RZ ;  /* 0x0000888060047816 */ /* 0x004fca00000000ff */
[----:B------:R-:W-:-:S07]  /*3570*/  IMAD R19, R4, R89, RZ ;  /* 0x0000005904137224 */ /* 0x000fce00078e02ff */
.L_x_98:
[----:B------:R-:W-:Y:S05]  /*3580*/  BSYNC B1 ;  /* 0x0000000000017941 */ /* 0x000fea0003800000 */
.L_x_97:
[----:B------:R-:W-:Y:S01]  /*3590*/  ISETP.LT.OR P1, PT, R3, 0x1, !P0 ;  /* 0x000000010300780c */ /* 0x000fe20004721670 */
[----:B------:R-:W-:Y:S01]  /*35a0*/  @!P5 IMAD R25, R25, R88, R19 ;  /* 0x000000581919d224 */ /* 0x000fe200078e0213 */
[----:B------:R-:W-:Y:S01]  /*35b0*/  BSSY B1, `(.L_x_99) ;  /* 0x000000a000017945 */ /* 0x000fe20003800000 */
[----:B------:R-:W-:Y:S02]  /*35c0*/  IADD3.X R13, R99, R13, R104, P4, P3 ;  /* 0x0000000d630d7210 */ /* 0x000fe400027e6468 */
[C---:B------:R-:W-:Y:S01]  /*35d0*/  ISETP.LT.OR P4, PT, R3.reuse, 0x2, !P0 ;  /* 0x000000020300780c */ /* 0x040fe20004781670 */
[----:B------:R1:W-:Y:S01]  /*35e0*/  @!P5 STG.E.U8 desc[UR38][R6.64+0x1], R25 ;  /* 0x000001190600d986 */ /* 0x0003e2000c101126 */
[C---:B------:R-:W-:Y:S02]  /*35f0*/  ISETP.LT.OR P5, PT, R3.reuse, 0x9, !P2 ;  /* 0x000000090300780c */ /* 0x040fe400057a1670 */
[----:B------:R-:W-:-:S04]  /*3600*/  ISETP.LT.OR P3, PT, R3, 0xa, !P2 ;  /* 0x0000000a0300780c */ /* 0x000fc80005761670 */
[----:B------:R-:W-:Y:S09]  /*3610*/  @P1 BRA `(.L_x_100) ;  /* 0x00000000000c1947 */ /* 0x000ff20003800000 */
[----:B------:R-:W2:Y:S02]  /*3620*/  LDG.E.U8 R96, desc[UR38][R12.64] ;  /* 0x000000260c607981 */ /* 0x000ea4000c1e1100 */
[----:B--2---:R-:W-:-:S05]  /*3630*/  PRMT R4, R96, 0x8880, RZ ;  /* 0x0000888060047816 */ /* 0x004fca00000000ff */
[----:B------:R-:W-:-:S07]  /*3640*/  IMAD R19, R4, R89, RZ ;  /* 0x0000005904137224 */ /* 0x000fce00078e02ff */
.L_x_100:
[----:B------:R-:W-:Y:S05]  /*3650*/  BSYNC B1 ;  /* 0x0000000000017941 */ /* 0x000fea0003800000 */
.L_x_99:
[----:B0-----:R-:W-:Y:S01]  /*3660*/  @!P1 IMAD R5, R26, R88, R19 ;  /* 0x000000581a059224 */ /* 0x001fe200078e0213 */
[----:B------:R-:W-:Y:S04]  /*3670*/  BSSY B1, `(.L_x_101) ;  /* 0x0000006000017945 */ /* 0x000fe80003800000 */
[----:B------:R0:W-:Y:S01]  /*3680*/  @!P1 STG.E.U8 desc[UR38][R8.64], R5 ;  /* 0x0000000508009986 */ /* 0x0001e2000c101126 */
[----:B------:R-:W-:Y:S05]  /*3690*/  @P4 BRA `(.L_x_102) ;  /* 0x00000000000c4947 */ /* 0x000fea0003800000 */
[----:B------:R-:W2:Y:S02]  /*36a0*/  LDG.E.U8 R96, desc[UR38][R12.64+0x1] ;  /* 0x000001260c607981 */ /* 0x000ea4000c1e1100 */
[----:B--2---:R-:W-:-:S05]  /*36b0*/  PRMT R4, R96, 0x8880, RZ ;  /* 0x0000888060047816 */ /* 0x004fca00000000ff */
[----:B------:R-:W-:-:S07]  /*36c0*/  IMAD R19, R4, R89, RZ ;  /* 0x0000005904137224 */ /* 0x000fce00078e02ff */
.L_x_102:
[----:B------:R-:W-:Y:S05]  /*36d0*/  BSYNC B1 ;  /* 0x0000000000017941 */ /* 0x000fea0003800000 */
.L_x_101:
[----:B------:R-:W-:Y:S01]  /*36e0*/  @!P4 IMAD R27, R27, R88, R19 ;  /* 0x000000581b1bc224 */ /* 0x000fe200078e0213 */
[----:B------:R-:W-:Y:S04]  /*36f0*/  BSSY B1, `(.L_x_103) ;  /* 0x0000006000017945 */ /* 0x000fe80003800000 */
[----:B------:R2:W-:Y:S01]  /*3700*/  @!P4 STG.E.U8 desc[UR38][R8.64+0x1], R27 ;  /* 0x0000011b0800c986 */ /* 0x0005e2000c101126 */
[----:B------:R-:W-:Y:S05]  /*3710*/  @P5 BRA `(.L_x_104) ;  /* 0x00000000000c5947 */ /* 0x000fea0003800000 */
[----:B------:R-:W3:Y:S02]  /*3720*/  LDG.E.U8 R96, desc[UR38][R10.64+0x8] ;  /* 0x000008260a607981 */ /* 0x000ee4000c1e1100 */
[----:B---3--:R-:W-:-:S05]  /*3730*/  PRMT R4, R96, 0x8880, RZ ;  /* 0x0000888060047816 */ /* 0x008fca00000000ff */
[----:B------:R-:W-:-:S07]  /*3740*/  IMAD R19, R4, R89, RZ ;  /* 0x0000005904137224 */ /* 0x000fce00078e02ff */
.L_x_104:
[----:B------:R-:W-:Y:S05]  /*3750*/  BSYNC B1 ;  /* 0x0000000000017941 */ /* 0x000fea0003800000 */
.L_x_103:
[----:B0-----:R-:W-:Y:S01]  /*3760*/  @!P5 IMAD R5, R28, R88, R19 ;  /* 0x000000581c05d224 */ /* 0x001fe200078e0213 */
[----:B------:R-:W-:Y:S04]  /*3770*/  BSSY B1, `(.L_x_105) ;  /* 0x0000006000017945 */ /* 0x000fe80003800000 */
[----:B------:R0:W-:Y:S01]  /*3780*/  @!P5 STG.E.U8 desc[UR38][R6.64+0x8], R5 ;  /* 0x000008050600d986 */ /* 0x0001e2000c101126 */
[----:B------:R-:W-:Y:S05]  /*3790*/  @P3 BRA `(.L_x_106) ;  /* 0x00000000000c3947 */ /* 0x000fea0003800000 */
[----:B------:R-:W3:Y:S02]  /*37a0*/  LDG.E.U8 R96, desc[UR38][R10.64+0x9] ;  /* 0x000009260a607981 */ /* 0x000ee4000c1e1100 */
[----:B---3--:R-:W-:-:S05]  /*37b0*/  PRMT R4, R96, 0x8880, RZ ;  /* 0x0000888060047816 */ /* 0x008fca00000000ff */
[----:B------:R-:W-:-:S07]  /*37c0*/  IMAD R19, R4, R89, RZ ;  /* 0x0000005904137224 */ /* 0x000fce00078e02ff */
.L_x_106:
[----:B------:R-:W-:Y:S05]  /*37d0*/  BSYNC B1 ;  /* 0x0000000000017941 */ /* 0x000fea0003800000 */
.L_x_105:
[----:B------:R-:W-:Y:S01]  /*37e0*/  ISETP.LT.OR P5, PT, R3, 0x9, !P0 ;  /* 0x000000090300780c */ /* 0x000fe200047a1670 */
[----:B------:R-:W-:Y:S01]  /*37f0*/  @!P3 IMAD R29, R29, R88, R19 ;  /* 0x000000581d1db224 */ /* 0x000fe200078e0213 */
[----:B------:R-:W-:Y:S01]  /*3800*/  BSSY B1, `(.L_x_107) ;  /* 0x0000009000017945 */ /* 0x000fe20003800000 */
[C---:B------:R-:W-:Y:S02]  /*3810*/  ISETP.LT.OR P4, PT, R3.reuse, 0xa, !P0 ;  /* 0x0000000a0300780c */ /* 0x040fe40004781670 */
[C---:B------:R-:W-:Y:S01]  /*3820*/  ISETP.LT.OR P1, PT, R3.reuse, 0x12, !P2 ;  /* 0x000000120300780c */ /* 0x040fe20005721670 */
[----:B------:R3:W-:Y:S01]  /*3830*/  @!P3 STG.E.U8 desc[UR38][R6.64+0x9], R29 ;  /* 0x0000091d0600b986 */ /* 0x0007e2000c101126 */
[----:B------:R-:W-:-:S06]  /*3840*/  ISETP.LT.OR P3, PT, R3, 0x11, !P2 ;  /* 0x000000110300780c */ /* 0x000fcc0005761670 */
[----:B------:R-:W-:Y:S07]  /*3850*/  @P5 BRA `(.L_x_108) ;  /* 0x00000000000c5947 */ /* 0x000fee0003800000 */
[----:B------:R-:W4:Y:S02]  /*3860*/  LDG.E.U8 R96, desc[UR38][R12.64+0x8] ;  /* 0x000008260c607981 */ /* 0x000f24000c1e1100 */
[----:B----4-:R-:W-:-:S05]  /*3870*/  PRMT R4, R96, 0x8880, RZ ;  /* 0x0000888060047816 */ /* 0x010fca00000000ff */
[----:B------:R-:W-:-:S07]  /*3880*/  IMAD R19, R4, R89, RZ ;  /* 0x0000005904137224 */ /* 0x000fce00078e02ff */
.L_x_108:
[----:B------:R-:W-:Y:S05]  /*3890*/  BSYNC B1 ;  /* 0x0000000000017941 */ /* 0x000fea0003800000 */
.L_x_107:
[----:B0-----:R-:W-:Y:S01]  /*38a0*/  @!P5 IMAD R5, R30, R88, R19 ;  /* 0x000000581e05d224 */ /* 0x001fe200078e0213 */
[----:B------:R-:W-:Y:S04]  /*38b0*/  BSSY B1, `(.L_x_109) ;  /* 0x0000006000017945 */ /* 0x000fe80003800000 */
[----:B------:R0:W-:Y:S01]  /*38c0*/  @!P5 STG.E.U8 desc[UR38][R8.64+0x8], R5 ;  /* 0x000008050800d986 */ /* 0x0001e2000c101126 */
[----:B------:R-:W-:Y:S05]  /*38d0*/  @P4 BRA `(.L_x_110) ;  /* 0x00000000000c4947 */ /* 0x000fea0003800000 */
[----:B------:R-:W4:Y:S02]  /*38e0*/  LDG.E.U8 R96, desc[UR38][R12.64+0x9] ;  /* 0x000009260c607981 */ /* 0x000f24000c1e1100 */
[----:B----4-:R-:W-:-:S05]  /*38f0*/  PRMT R4, R96, 0x8880, RZ ;  /* 0x0000888060047816 */ /* 0x010fca00000000ff */
[----:B------:R-:W-:-:S07]  /*3900*/  IMAD R19, R4, R89, RZ ;  /* 0x0000005904137224 */ /* 0x000fce00078e02ff */
.L_x_110:
[----:B------:R-:W-:Y:S05]  /*3910*/  BSYNC B1 ;  /* 0x0000000000017941 */ /* 0x000fea0003800000 */
.L_x_109:
[----:B------:R-:W-:Y:S01]  /*3920*/  @!P4 IMAD R31, R31, R88, R19 ;  /* 0x000000581f1fc224 */ /* 0x000fe200078e0213 */
[----:B------:R-:W-:Y:S04]  /*3930*/  BSSY B1, `(.L_x_111) ;  /* 0x0000006000017945 */ /* 0x000fe80003800000 */
[----:B------:R4:W-:Y:S01]  /*3940*/  @!P4 STG.E.U8 desc[UR38][R8.64+0x9], R31 ;  /* 0x0000091f0800c986 */ /* 0x0009e2000c101126 */
[----:B------:R-:W-:Y:S05]  /*3950*/  @P3 BRA `(.L_x_112) ;  /* 0x00000000000c3947 */ /* 0x000fea0003800000 */
[----:B------:R-:W5:Y:S02]  /*3960*/  LDG.E.U8 R96, desc[UR38][R10.64+0x10] ;  /* 0x000010260a607981 */ /* 0x000f64000c1e1100 */
[----:B-----5:R-:W-:-:S05]  /*3970*/  PRMT R4, R96, 0x8880, RZ ;  /* 0x0000888060047816 */ /* 0x020fca00000000ff */
[----:B------:R-:W-:-:S07]  /*3980*/  IMAD R19, R4, R89, RZ ;  /* 0x0000005904137224 */ /* 0x000fce00078e02ff */
.L_x_112:
[----:B------:R-:W-:Y:S05]  /*3990*/  BSYNC B1 ;  /* 0x0000000000017941 */ /* 0x000fea0003800000 */
.L_x_111:
[----:B0-----:R-:W-:Y:S01]  /*39a0*/  @!P3 IMAD R5, R32, R88, R19 ;  /* 0x000000582005b224 */ /* 0x001fe200078e0213 */
[----:B------:R-:W-:Y:S04]  /*39b0*/  BSSY B1, `(.L_x_113) ;  /* 0x0000006000017945 */ /* 0x000fe80003800000 */
[----:B------:R0:W-:Y:S01]  /*39c0*/  @!P3 STG.E.U8 desc[UR38][R6.64+0x10], R5 ;  /* 0x000010050600b986 */ /* 0x0001e2000c101126 */
[----:B------:R-:W-:Y:S05]  /*39d0*/  @P1 BRA `(.L_x_114) ;  /* 0x00000000000c1947 */ /* 0x000fea0003800000 */
[----:B------:R-:W5:Y:S02]  /*39e0*/  LDG.E.U8 R96, desc[UR38][R10.64+0x11] ;  /* 0x000011260a607981 */ /* 0x000f64000c1e1100 */
[----:B-----5:R-:W-:-:S05]  /*39f0*/  PRMT R4, R96, 0x8880, RZ ;  /* 0x0000888060047816 */ /* 0x020fca00000000ff */
[----:B------:R-:W-:-:S07]  /*3a00*/  IMAD R19, R4, R89, RZ ;  /* 0x0000005904137224 */ /* 0x000fce00078e02ff */
.L_x_114:
[----:B------:R-:W-:Y:S05]  /*3a10*/  BSYNC B1 ;  /* 0x0000000000017941 */ /* 0x000fea0003800000 */
.L_x_113:
        /* <DEDUP_REMOVED lines=11> */
.L_x_116:
[----:B------:R-:W-:Y:S05]  /*3ad0*/  BSYNC B1 ;  /* 0x0000000000017941 */ /* 0x000fea0003800000 */
.L_x_115:
[----:B0-----:R-:W-:Y:S01]  /*3ae0*/  @!P4 IMAD R5, R34, R88, R19 ;  /* 0x000000582205c224 */ /* 0x001fe200078e0213 */
[----:B------:R-:W-:Y:S04]  /*3af0*/  BSSY B1, `(.L_x_117) ;  /* 0x0000006000017945 */ /* 0x000fe80003800000 */
[----:B------:R0:W-:Y:S01]  /*3b00*/  @!P4 STG.E.U8 desc[UR38][R8.64+0x10], R5 ;  /* 0x000010050800c986 */ /* 0x0001e2000c101126 */
[----:B------:R-:W-:Y:S05]  /*3b10*/  @P3 BRA `(.L_x_118) ;  /* 0x00000000000c3947 */ /* 0x000fea0003800000 */
[----:B------:R-:W5:Y:S02]  /*3b20*/  LDG.E.U8 R96, desc[UR38][R12.64+0x11] ;  /* 0x000011260c607981 */ /* 0x000f64000c1e1100 */
[----:B-----5:R-:W-:-:S05]  /*3b30*/  PRMT R4, R96, 0x8880, RZ ;  /* 0x0000888060047816 */ /* 0x020fca00000000ff */
[----:B------:R-:W-:-:S07]  /*3b40*/  IMAD R19, R4, R89, RZ ;  /* 0x0000005904137224 */ /* 0x000fce00078e02ff */
.L_x_118:
[----:B------:R-:W-:Y:S05]  /*3b50*/  BSYNC B1 ;  /* 0x0000000000017941 */ /* 0x000fea0003800000 */
.L_x_117:
[----:B------:R-:W-:Y:S01]  /*3b60*/  @!P3 IMAD R35, R35, R88, R19 ;  /* 0x000000582323b224 */ /* 0x000fe200078e0213 */
[----:B------:R-:W-:Y:S04]  /*3b70*/  BSSY B1, `(.L_x_119) ;  /* 0x0000006000017945 */ /* 0x000fe80003800000 */
[----:B------:R0:W-:Y:S01]  /*3b80*/  @!P3 STG.E.U8 desc[UR38][R8.64+0x11], R35 ;  /* 0x000011230800b986 */ /* 0x0001e2000c101126 */
[----:B------:R-:W-:Y:S05]  /*3b90*/  @P5 BRA `(.L_x_120) ;  /* 0x00000000000c5947 */ /* 0x000fea0003800000 */
[----:B------:R-:W5:Y:S02]  /*3ba0*/  LDG.E.U8 R96, desc[UR38][R10.64+0x18] ;  /* 0x000018260a607981 */ /* 0x000f64000c1e1100 */
[----:B-----5:R-:W-:-:S05]  /*3bb0*/  PRMT R4, R96, 0x8880, RZ ;  /* 0x0000888060047816 */ /* 0x020fca00000000ff */
[----:B------:R-:W-:-:S07]  /*3bc0*/  IMAD R19, R4, R89, RZ ;  /* 0x0000005904137224 */ /* 0x000fce00078e02ff */
.L_x_120:
[----:B------:R-:W-:Y:S05]  /*3bd0*/  BSYNC B1 ;  /* 0x0000000000017941 */ /* 0x000fea0003800000 */
.L_x_119:
[----:B0-----:R-:W-:Y:S01]  /*3be0*/  @!P5 IMAD R5, R36, R88, R19 ;  /* 0x000000582405d224 */ /* 0x001fe200078e0213 */
[----:B------:R-:W-:Y:S04]  /*3bf0*/  BSSY B1, `(.L_x_121) ;  /* 0x0000006000017945 */ /* 0x000fe80003800000 */
[----:B------:R0:W-:Y:S01]  /*3c00*/  @!P5 STG.E.U8 desc[UR38][R6.64+0x18], R5 ;  /* 0x000018050600d986 */ /* 0x0001e2000c101126 */
[----:B------:R-:W-:Y:S05]  /*3c10*/  @P1 BRA `(.L_x_122) ;  /* 0x00000000000c1947 */ /* 0x000fea0003800000 */
[----:B------:R-:W5:Y:S02]  /*3c20*/  LDG.E.U8 R96, desc[UR38][R10.64+0x19] ;  /* 0x000019260a607981 */ /* 0x000f64000c1e1100 */
[----:B-----5:R-:W-:-:S05]  /*3c30*/  PRMT R4, R96, 0x8880, RZ ;  /* 0x0000888060047816 */ /* 0x020fca00000000ff */
[----:B------:R-:W-:-:S07]  /*3c40*/  IMAD R19, R4, R89, RZ ;  /* 0x0000005904137224 */ /* 0x000fce00078e02ff */
.L_x_122:
[----:B------:R-:W-:Y:S05]  /*3c50*/  BSYNC B1 ;  /* 0x0000000000017941 */ /* 0x000fea0003800000 */
.L_x_121:
        /* <DEDUP_REMOVED lines=11> */
.L_x_124:
[----:B------:R-:W-:Y:S05]  /*3d10*/  BSYNC B1 ;  /* 0x0000000000017941 */ /* 0x000fea0003800000 */
.L_x_123:
[----:B0-----:R-:W-:Y:S01]  /*3d20*/  @!P4 IMAD R5, R38, R88, R19 ;  /* 0x000000582605c224 */ /* 0x001fe200078e0213 */
[----:B------:R-:W-:Y:S04]  /*3d30*/  BSSY B1, `(.L_x_125) ;  /* 0x0000006000017945 */ /* 0x000fe80003800000 */
[----:B------:R0:W-:Y:S01]  /*3d40*/  @!P4 STG.E.U8 desc[UR38][R8.64+0x18], R5 ;  /* 0x000018050800c986 */ /* 0x0001e2000c101126 */
[----:B------:R-:W-:Y:S05]  /*3d50*/  @P3 BRA `(.L_x_126) ;  /* 0x00000000000c3947 */ /* 0x000fea0003800000 */
[----:B------:R-:W5:Y:S02]  /*3d60*/  LDG.E.U8 R96, desc[UR38][R12.64+0x19] ;  /* 0x000019260c607981 */ /* 0x000f64000c1e1100 */
[----:B-----5:R-:W-:-:S05]  /*3d70*/  PRMT R4, R96, 0x8880, RZ ;  /* 0x0000888060047816 */ /* 0x020fca00000000ff */
[----:B------:R-:W-:-:S07]  /*3d80*/  IMAD R19, R4, R89, RZ ;  /* 0x0000005904137224 */ /* 0x000fce00078e02ff */
.L_x_126:
[----:B------:R-:W-:Y:S05]  /*3d90*/  BSYNC B1 ;  /* 0x0000000000017941 */ /* 0x000fea0003800000 */
.L_x_125:
[----:B------:R-:W-:Y:S01]  /*3da0*/  @!P3 IMAD R39, R39, R88, R19 ;  /* 0x000000582727b224 */ /* 0x000fe200078e0213 */
[----:B------:R-:W-:Y:S04]  /*3db0*/  BSSY B1, `(.L_x_127) ;  /* 0x0000006000017945 */ /* 0x000fe80003800000 */
[----:B------:R0:W-:Y:S01]  /*3dc0*/  @!P3 STG.E.U8 desc[UR38][R8.64+0x19], R39 ;  /* 0x000019270800b986 */ /* 0x0001e2000c101126 */
[----:B------:R-:W-:Y:S05]  /*3dd0*/  @P5 BRA `(.L_x_128) ;  /* 0x00000000000c5947 */ /* 0x000fea0003800000 */
[----:B------:R-:W5:Y:S02]  /*3de0*/  LDG.E.U8 R96, desc[UR38][R10.64+0x20] ;  /* 0x000020260a607981 */ /* 0x000f64000c1e1100 */
[----:B-----5:R-:W-:-:S05]  /*3df0*/  PRMT R4, R96, 0x8880, RZ ;  /* 0x0000888060047816 */ /* 0x020fca00000000ff */
[----:B------:R-:W-:-:S07]  /*3e00*/  IMAD R19, R4, R89, RZ ;  /* 0x0000005904137224 */ /* 0x000fce00078e02ff */
.L_x_128:
[----:B------:R-:W-:Y:S05]  /*3e10*/  BSYNC B1 ;  /* 0x0000000000017941 */ /* 0x000fea0003800000 */
.L_x_127:
[----:B0-----:R-:W-:Y:S01]  /*3e20*/  @!P5 IMAD R5, R40, R88, R19 ;  /* 0x000000582805d224 */ /* 0x001fe200078e0213 */
[----:B------:R-:W-:Y:S04]  /*3e30*/  BSSY B1, `(.L_x_129) ;  /* 0x0000006000017945 */ /* 0x000fe80003800000 */
[----:B------:R0:W-:Y:S01]  /*3e40*/  @!P5 STG.E.U8 desc[UR38][R6.64+0x20], R5 ;  /* 0x000020050600d986 */ /* 0x0001e2000c101126 */
[----:B------:R-:W-:Y:S05]  /*3e50*/  @P1 BRA `(.L_x_130) ;  /* 0x00000000000c1947 */ /* 0x000fea0003800000 */
[----:B------:R-:W5:Y:S02]  /*3e60*/  LDG.E.U8 R96, desc[UR38][R10.64+0x21] ;  /* 0x000021260a607981 */ /* 0x000f64000c1e1100 */
[----:B-----5:R-:W-:-:S05]  /*3e70*/  PRMT R4, R96, 0x8880, RZ ;  /* 0x0000888060047816 */ /* 0x020fca00000000ff */
[----:B------:R-:W-:-:S07]  /*3e80*/  IMAD R19, R4, R89, RZ ;  /* 0x0000005904137224 */ /* 0x000fce00078e02ff */
.L_x_130:
[----:B------:R-:W-:Y:S05]  /*3e90*/  BSYNC B1 ;  /* 0x0000000000017941 */ /* 0x000fea0003800000 */
.L_x_129:
        /* <DEDUP_REMOVED lines=11> */
.L_x_132:
[----:B------:R-:W-:Y:S05]  /*3f50*/  BSYNC B1 ;  /* 0x0000000000017941 */ /* 0x000fea0003800000 */
.L_x_131:
[----:B0-----:R-:W-:Y:S01]  /*3f60*/  @!P4 IMAD R5, R42, R88, R19 ;  /* 0x000000582a05c224 */ /* 0x001fe200078e0213 */
[----:B------:R-:W-:Y:S04]  /*3f70*/  BSSY B1, `(.L_x_133) ;  /* 0x0000006000017945 */ /* 0x000fe80003800000 */
[----:B------:R0:W-:Y:S01]  /*3f80*/  @!P4 STG.E.U8 desc[UR38][R8.64+0x20], R5 ;  /* 0x000020050800c986 */ /* 0x0001e2000c101126 */
[----:B------:R-:W-:Y:S05]  /*3f90*/  @P3 BRA `(.L_x_134) ;  /* 0x00000000000c3947 */ /* 0x000fea0003800000 */
[----:B------:R-:W5:Y:S02]  /*3fa0*/  LDG.E.U8 R96, desc[UR38][R12.64+0x21] ;  /* 0x000021260c607981 */ /* 0x000f64000c1e1100 */
[----:B-----5:R-:W-:-:S05]  /*3fb0*/  PRMT R4, R96, 0x8880, RZ ;  /* 0x0000888060047816 */ /* 0x020fca00000000ff */
[----:B------:R-:W-:-:S07]  /*3fc0*/  IMAD R19, R4, R89, RZ ;  /* 0x0000005904137224 */ /* 0x000fce00078e02ff */
.L_x_134:
[----:B------:R-:W-:Y:S05]  /*3fd0*/  BSYNC B1 ;  /* 0x0000000000017941 */ /* 0x000fea0003800000 */
.L_x_133:
[----:B------:R-:W-:Y:S01]  /*3fe0*/  @!P3 IMAD R43, R43, R88, R19 ;  /* 0x000000582b2bb224 */ /* 0x000fe200078e0213 */
[----:B------:R-:W-:Y:S04]  /*3ff0*/  BSSY B1, `(.L_x_135) ;  /* 0x0000006000017945 */ /* 0x000fe80003800000 */
[----:B------:R0:W-:Y:S01]  /*4000*/  @!P3 STG.E.U8 desc[UR38][R8.64+0x21], R43 ;  /* 0x0000212b0800b986 */ /* 0x0001e2000c101126 */
[----:B------:R-:W-:Y:S05]  /*4010*/  @P5 BRA `(.L_x_136) ;  /* 0x00000000000c5947 */ /* 0x000fea0003800000 */
[----:B------:R-:W5:Y:S02]  /*4020*/  LDG.E.U8 R96, desc[UR38][R10.64+0x28] ;  /* 0x000028260a607981 */ /* 0x000f64000c1e1100 */
[----:B-----5:R-:W-:-:S05]  /*4030*/  PRMT R4, R96, 0x8880, RZ ;  /* 0x0000888060047816 */ /* 0x020fca00000000ff */
[----:B------:R-:W-:-:S07]  /*4040*/  IMAD R19, R4, R89, RZ ;  /* 0x0000005904137224 */ /* 0x000fce00078e02ff */
.L_x_136:
[----:B------:R-:W-:Y:S05]  /*4050*/  BSYNC B1 ;  /* 0x0000000000017941 */ /* 0x000fea0003800000 */
.L_x_135:
[----:B0-----:R-:W-:Y:S01]  /*4060*/  @!P5 IMAD R5, R44, R88, R19 ;  /* 0x000000582c05d224 */ /* 0x001fe200078e0213 */
[----:B------:R-:W-:Y:S04]  /*4070*/  BSSY B1, `(.L_x_137) ;  /* 0x0000006000017945 */ /* 0x000fe80003800000 */
[----:B------:R0:W-:Y:S01]  /*4080*/  @!P5 STG.E.U8 desc[UR38][R6.64+0x28], R5 ;  /* 0x000028050600d986 */ /* 0x0001e2000c101126 */
[----:B------:R-:W-:Y:S05]  /*4090*/  @P1 BRA `(.L_x_138) ;  /* 0x00000000000c1947 */ /* 0x000fea0003800000 */
[----:B------:R-:W5:Y:S02]  /*40a0*/  LDG.E.U8 R96, desc[UR38][R10.64+0x29] ;  /* 0x000029260a607981 */ /* 0x000f64000c1e1100 */
[----:B-----5:R-:W-:-:S05]  /*40b0*/  PRMT R4, R96, 0x8880, RZ ;  /* 0x0000888060047816 */ /* 0x020fca00000000ff */
[----:B------:R-:W-:-:S07]  /*40c0*/  IMAD R19, R4, R89, RZ ;  /* 0x0000005904137224 */ /* 0x000fce00078e02ff */
.L_x_138:
[----:B------:R-:W-:Y:S05]  /*40d0*/  BSYNC B1 ;  /* 0x0000000000017941 */ /* 0x000fea0003800000 */
.L_x_137:
        /* <DEDUP_REMOVED lines=11> */
.L_x_140:
[----:B------:R-:W-:Y:S05]  /*4190*/  BSYNC B1 ;  /* 0x0000000000017941 */ /* 0x000fea0003800000 */
.L_x_139:
[----:B0-----:R-:W-:Y:S01]  /*41a0*/  @!P4 IMAD R5, R46, R88, R19 ;  /* 0x000000582e05c224 */ /* 0x001fe200078e0213 */
[----:B------:R-:W-:Y:S04]  /*41b0*/  BSSY B1, `(.L_x_141) ;  /* 0x0000006000017945 */ /* 0x000fe80003800000 */
[----:B------:R0:W-:Y:S01]  /*41c0*/  @!P4 STG.E.U8 desc[UR38][R8.64+0x28], R5 ;  /* 0x000028050800c986 */ /* 0x0001e2000c101126 */
[----:B------:R-:W-:Y:S05]  /*41d0*/  @P3 BRA `(.L_x_142) ;  /* 0x00000000000c3947 */ /* 0x000fea0003800000 */
[----:B------:R-:W5:Y:S02]  /*41e0*/  LDG.E.U8 R96, desc[UR38][R12.64+0x29] ;  /* 0x000029260c607981 */ /* 0x000f64000c1e1100 */
[----:B-----5:R-:W-:-:S05]  /*41f0*/  PRMT R4, R96, 0x8880, RZ ;  /* 0x0000888060047816 */ /* 0x020fca00000000ff */
[----:B------:R-:W-:-:S07]  /*4200*/  IMAD R19, R4, R89, RZ ;  /* 0x0000005904137224 */ /* 0x000fce00078e02ff */
.L_x_142:
[----:B------:R-:W-:Y:S05]  /*4210*/  BSYNC B1 ;  /* 0x0000000000017941 */ /* 0x000fea0003800000 */
.L_x_141:
[----:B------:R-:W-:Y:S01]  /*4220*/  @!P3 IMAD R47, R47, R88, R19 ;  /* 0x000000582f2fb224 */ /* 0x000fe200078e0213 */
[----:B------:R-:W-:Y:S04]  /*4230*/  BSSY B1, `(.L_x_143) ;  /* 0x0000006000017945 */ /* 0x000fe80003800000 */
[----:B------:R0:W-:Y:S01]  /*4240*/  @!P3 STG.E.U8 desc[UR38][R8.64+0x29], R47 ;  /* 0x0000292f0800b986 */ /* 0x0001e2000c101126 */
[----:B------:R-:W-:Y:S05]  /*4250*/  @P5 BRA `(.L_x_144) ;  /* 0x00000000000c5947 */ /* 0x000fea0003800000 */
[----:B------:R-:W5:Y:S02]  /*4260*/  LDG.E.U8 R96, desc[UR38][R10.64+0x30] ;  /* 0x000030260a607981 */ /* 0x000f64000c1e1100 */
[----:B-----5:R-:W-:-:S05]  /*4270*/  PRMT R4, R96, 0x8880, RZ ;  /* 0x0000888060047816 */ /* 0x020fca00000000ff */
[----:B------:R-:W-:-:S07]  /*4280*/  IMAD R19, R4, R89, RZ ;  /* 0x0000005904137224 */ /* 0x000fce00078e02ff */
.L_x_144:
[----:B------:R-:W-:Y:S05]  /*4290*/  BSYNC B1 ;  /* 0x0000000000017941 */ /* 0x000fea0003800000 */
.L_x_143:
[----:B0-----:R-:W-:Y:S01]  /*42a0*/  @!P5 IMAD R5, R48, R88, R19 ;  /* 0x000000583005d224 */ /* 0x001fe200078e0213 */
[----:B------:R-:W-:Y:S04]  /*42b0*/  BSSY B1, `(.L_x_145) ;  /* 0x0000006000017945 */ /* 0x000fe80003800000 */
[----:B------:R0:W-:Y:S01]  /*42c0*/  @!P5 STG.E.U8 desc[UR38][R6.64+0x30], R5 ;  /* 0x000030050600d986 */ /* 0x0001e2000c101126 */
[----:B------:R-:W-:Y:S05]  /*42d0*/  @P1 BRA `(.L_x_146) ;  /* 0x00000000000c1947 */ /* 0x000fea0003800000 */
[----:B------:R-:W5:Y:S02]  /*42e0*/  LDG.E.U8 R96, desc[UR38][R10.64+0x31] ;  /* 0x000031260a607981 */ /* 0x000f64000c1e1100 */
[----:B-----5:R-:W-:-:S05]  /*42f0*/  PRMT R4, R96, 0x8880, RZ ;  /* 0x0000888060047816 */ /* 0x020fca00000000ff */
[----:B------:R-:W-:-:S07]  /*4300*/  IMAD R19, R4, R89, RZ ;  /* 0x0000005904137224 */ /* 0x000fce00078e02ff */
.L_x_146:
[----:B------:R-:W-:Y:S05]  /*4310*/  BSYNC B1 ;  /* 0x0000000000017941 */ /* 0x000fea0003800000 */
.L_x_145:
[----:B------:R-:W-:Y:S01]  /*4320*/  ISETP.LT.OR P4, PT, R3, 0x31, !P0 ;  /* 0x000000310300780c */ /* 0x000fe20004781670 */
[----:B------:R-:W-:Y:S01]  /*4330*/  @!P1 IMAD R49, R49, R88, R19 ;  /* 0x0000005831319224 */ /* 0x000fe200078e0213 */
[----:B------:R-:W-:Y:S01]  /*4340*/  BSSY B1, `(.L_x_147) ;  /* 0x000000a000017945 */ /* 0x000fe20003800000 */
[C---:B------:R-:W-:Y:S02]  /*4350*/  ISETP.LT.OR P3, PT, R3.reuse, 0x32, !P0 ;  /* 0x000000320300780c */ /* 0x040fe40004761670 */
[C---:B------:R-:W-:Y:S01]  /*4360*/  ISETP.LT.OR P5, PT, R3.reuse, 0x39, !P0 ;  /* 0x000000390300780c */ /* 0x040fe200047a1670 */
[----:B------:R0:W-:Y:S01]  /*4370*/  @!P1 STG.E.U8 desc[UR38][R6.64+0x31], R49 ;  /* 0x0000313106009986 */ /* 0x0001e2000c101126 */
[C---:B------:R-:W-:Y:S02]  /*4380*/  ISETP.LT.OR P1, PT, R3.reuse, 0x39, !P2 ;  /* 0x000000390300780c */ /* 0x040fe40005721670 */
[----:B------:R-:W-:-:S04]  /*4390*/  ISETP.LT.OR P2, PT, R3, 0x3a, !P2 ;  /* 0x0000003a0300780c */ /* 0x000fc80005741670 */
[----:B------:R-:W-:Y:S09]  /*43a0*/  @P4 BRA `(.L_x_148) ;  /* 0x00000000000c4947 */ /* 0x000ff20003800000 */
[----:B------:R-:W5:Y:S02]  /*43b0*/  LDG.E.U8 R96, desc[UR38][R12.64+0x30] ;  /* 0x000030260c607981 */ /* 0x000f64000c1e1100 */
[----:B-----5:R-:W-:-:S05]  /*43c0*/  PRMT R4, R96, 0x8880, RZ ;  /* 0x0000888060047816 */ /* 0x020fca00000000ff */
[----:B------:R-:W-:-:S07]  /*43d0*/  IMAD R19, R4, R89, RZ ;  /* 0x0000005904137224 */ /* 0x000fce00078e02ff */
.L_x_148:
[----:B------:R-:W-:Y:S05]  /*43e0*/  BSYNC B1 ;  /* 0x0000000000017941 */ /* 0x000fea0003800000 */
.L_x_147:
[----:B0-----:R-:W-:Y:S01]  /*43f0*/  @!P4 IMAD R5, R50, R88, R19 ;  /* 0x000000583205c224 */ /* 0x001fe200078e0213 */
[----:B------:R-:W-:Y:S04]  /*4400*/  BSSY B1, `(.L_x_149) ;  /* 0x0000006000017945 */ /* 0x000fe80003800000 */
[----:B------:R0:W-:Y:S01]  /*4410*/  @!P4 STG.E.U8 desc[UR38][R8.64+0x30], R5 ;  /* 0x000030050800c986 */ /* 0x0001e2000c101126 */
[----:B------:R-:W-:Y:S05]  /*4420*/  @P3 BRA `(.L_x_150) ;  /* 0x00000000000c3947 */ /* 0x000fea0003800000 */
[----:B------:R-:W5:Y:S02]  /*4430*/  LDG.E.U8 R96, desc[UR38][R12.64+0x31] ;  /* 0x000031260c607981 */ /* 0x000f64000c1e1100 */
[----:B-----5:R-:W-:-:S05]  /*4440*/  PRMT R4, R96, 0x8880, RZ ;  /* 0x0000888060047816 */ /* 0x020fca00000000ff */
[----:B------:R-:W-:-:S07]  /*4450*/  IMAD R19, R4, R89, RZ ;  /* 0x0000005904137224 */ /* 0x000fce00078e02ff */
.L_x_150:
[----:B------:R-:W-:Y:S05]  /*4460*/  BSYNC B1 ;  /* 0x0000000000017941 */ /* 0x000fea0003800000 */
.L_x_149:
[----:B------:R-:W-:Y:S01]  /*4470*/  @!P3 IMAD R51, R51, R88, R19 ;  /* 0x000000583333b224 */ /* 0x000fe200078e0213 */
[----:B------:R-:W-:Y:S04]  /*4480*/  BSSY B1, `(.L_x_151) ;  /* 0x0000006000017945 */ /* 0x000fe80003800000 */
[----:B------:R0:W-:Y:S01]  /*4490*/  @!P3 STG.E.U8 desc[UR38][R8.64+0x31], R51 ;  /* 0x000031330800b986 */ /* 0x0001e2000c101126 */
[----:B------:R-:W-:Y:S05]  /*44a0*/  @P1 BRA `(.L_x_152) ;  /* 0x00000000000c1947 */ /* 0x000fea0003800000 */
[----:B------:R-:W5:Y:S02]  /*44b0*/  LDG.E.U8 R96, desc[UR38][R10.64+0x38] ;  /* 0x000038260a607981 */ /* 0x000f64000c1e1100 */
[----:B-----5:R-:W-:-:S05]  /*44c0*/  PRMT R4, R96, 0x8880, RZ ;  /* 0x0000888060047816 */ /* 0x020fca00000000ff */
[----:B------:R-:W-:-:S07]  /*44d0*/  IMAD R19, R4, R89, RZ ;  /* 0x0000005904137224 */ /* 0x000fce00078e02ff */
.L_x_152:
[----:B------:R-:W-:Y:S05]  /*44e0*/  BSYNC B1 ;  /* 0x0000000000017941 */ /* 0x000fea0003800000 */
.L_x_151:
[----:B0-----:R-:W-:Y:S01]  /*44f0*/  @!P1 IMAD R5, R52, R88, R19 ;  /* 0x0000005834059224 */ /* 0x001fe200078e0213 */
[----:B------:R-:W-:Y:S04]  /*4500*/  BSSY B1, `(.L_x_153) ;  /* 0x0000006000017945 */ /* 0x000fe80003800000 */
[----:B------:R0:W-:Y:S01]  /*4510*/  @!P1 STG.E.U8 desc[UR38][R6.64+0x38], R5 ;  /* 0x0000380506009986 */ /* 0x0001e2000c101126 */
[----:B------:R-:W-:Y:S05]  /*4520*/  @P2 BRA `(.L_x_154) ;  /* 0x00000000000c2947 */ /* 0x000fea0003800000 */
[----:B------:R-:W5:Y:S02]  /*4530*/  LDG.E.U8 R96, desc[UR38][R10.64+0x39] ;  /* 0x000039260a607981 */ /* 0x000f64000c1e1100 */
[----:B-----5:R-:W-:-:S05]  /*4540*/  PRMT R4, R96, 0x8880, RZ ;  /* 0x0000888060047816 */ /* 0x020fca00000000ff */
[----:B------:R-:W-:-:S07]  /*4550*/  IMAD R19, R4, R89, RZ ;  /* 0x0000005904137224 */ /* 0x000fce00078e02ff */
.L_x_154:
[----:B------:R-:W-:Y:S05]  /*4560*/  BSYNC B1 ;  /* 0x0000000000017941 */ /* 0x000fea0003800000 */
.L_x_153:
[----:B------:R-:W-:Y:S01]  /*4570*/  @!P2 IMAD R53, R53, R88, R19 ;  /* 0x000000583535a224 */ /* 0x000fe200078e0213 */
[----:B------:R-:W-:Y:S04]  /*4580*/  BSSY B1, `(.L_x_155) ;  /* 0x0000006000017945 */ /* 0x000fe80003800000 */
[----:B------:R0:W-:Y:S01]  /*4590*/  @!P2 STG.E.U8 desc[UR38][R6.64+0x39], R53 ;  /* 0x000039350600a986 */ /* 0x0001e2000c101126 */
[----:B------:R-:W-:Y:S05]  /*45a0*/  @P5 BRA `(.L_x_156) ;  /* 0x00000000000c5947 */ /* 0x000fea0003800000 */
[----:B------:R-:W5:Y:S02]  /*45b0*/  LDG.E.U8 R96, desc[UR38][R12.64+0x38] ;  /* 0x000038260c607981 */ /* 0x000f64000c1e1100 */
[----:B-----5:R-:W-:-:S05]  /*45c0*/  PRMT R4, R96, 0x8880, RZ ;  /* 0x0000888060047816 */ /* 0x020fca00000000ff */
[----:B------:R-:W-:-:S07]  /*45d0*/  IMAD R19, R4, R89, RZ ;  /* 0x0000005904137224 */ /* 0x000fce00078e02ff */
.L_x_156:
[----:B------:R-:W-:Y:S05]  /*45e0*/  BSYNC B1 ;  /* 0x0000000000017941 */ /* 0x000fea0003800000 */
.L_x_155:
[----:B0-----:R-:W-:Y:S01]  /*45f0*/  @!P5 IMAD R5, R54, R88, R19 ;  /* 0x000000583605d224 */ /* 0x001fe200078e0213 */
[----:B------:R-:W-:Y:S01]  /*4600*/  ISETP.LT.OR P0, PT, R3, 0x3a, !P0 ;  /* 0x0000003a0300780c */ /* 0x000fe20004701670 */
[----:B------:R-:W-:Y:S03]  /*4610*/  BSSY B1, `(.L_x_157) ;  /* 0x0000006000017945 */ /* 0x000fe60003800000 */
[----:B------:R0:W-:Y:S09]  /*4620*/  @!P5 STG.E.U8 desc[UR38][R8.64+0x38], R5 ;  /* 0x000038050800d986 */ /* 0x0001f2000c101126 */
[----:B------:R-:W-:Y:S05]  /*4630*/  @P0 BRA `(.L_x_158) ;  /* 0x00000000000c0947 */ /* 0x000fea0003800000 */
[----:B------:R-:W5:Y:S02]  /*4640*/  LDG.E.U8 R96, desc[UR38][R12.64+0x39] ;  /* 0x000039260c607981 */ /* 0x000f64000c1e1100 */
[----:B-----5:R-:W-:-:S05]  /*4650*/  PRMT R4, R96, 0x8880, RZ ;  /* 0x0000888060047816 */ /* 0x020fca00000000ff */
[----:B------:R-:W-:-:S07]  /*4660*/  IMAD R19, R4, R89, RZ ;  /* 0x0000005904137224 */ /* 0x000fce00078e02ff */
.L_x_158:
[----:B------:R-:W-:Y:S05]  /*4670*/  BSYNC B1 ;  /* 0x0000000000017941 */ /* 0x000fea0003800000 */
.L_x_157:
[----:B------:R-:W-:Y:S01]  /*4680*/  IMAD R19, R55, R88, R19 ;  /* 0x0000005837137224 */ /* 0x000fe200078e0213 */
[----:B------:R-:W-:Y:S06]  /*4690*/  @P0 BRA `(.L_x_159) ;  /* 0x0000000c00180947 */ /* 0x000fec0003800000 */
[----:B------:R0:W-:Y:S01]  /*46a0*/  STG.E.U8 desc[UR38][R8.64+0x39], R19 ;  /* 0x0000391308007986 */ /* 0x0001e2000c101126 */
[----:B------:R-:W-:Y:S05]  /*46b0*/  BRA `(.L_x_159) ;  /* 0x0000000c00107947 */ /* 0x000fea0003800000 */
.L_x_30:
[C---:B------:R-:W-:Y:S02]  /*46c0*/  ISETP.GE.AND P2, PT, R97.reuse, 0x1, PT ;  /* 0x000000016100780c */ /* 0x040fe40003f46270 */
[----:B------:R-:W-:Y:S02]  /*46d0*/  ISETP.GE.AND P1, PT, R97, 0x9, PT ;  /* 0x000000096100780c */ /* 0x000fe40003f26270 */
[C---:B------:R-:W-:Y:S02]  /*46e0*/  ISETP.LT.OR P4, PT, R3.reuse, 0x1, !P2 ;  /* 0x000000010300780c */ /* 0x040fe40005781670 */
[C---:B------:R-:W-:Y:S02]  /*46f0*/  ISETP.LT.OR P5, PT, R3.reuse, 0x2, !P2 ;  /* 0x000000020300780c */ /* 0x040fe400057a1670 */
[C---:B------:R-:W-:Y:S02]  /*4700*/  ISETP.LT.OR P0, PT, R3.reuse, 0x1, !P1 ;  /* 0x000000010300780c */ /* 0x040fe40004f01670 */
[----:B------:R-:W-:-:S07]  /*4710*/  ISETP.LT.OR P3, PT, R3, 0x2, !P1 ;  /* 0x000000020300780c */ /* 0x000fce0004f61670 */
[-C--:B------:R-:W-:Y:S02]  /*4720*/  @!P4 IMAD R11, R56, R88.reuse, RZ ;  /* 0x00000058380bc224 */ /* 0x080fe400078e02ff */
[-C--:B------:R-:W-:Y:S02]  /*4730*/  @!P5 IMAD R57, R57, R88.reuse, RZ ;  /* 0x000000583939d224 */ /* 0x080fe400078e02ff */
[-C--:B------:R-:W-:Y:S01]  /*4740*/  @!P0 IMAD R13, R58, R88.reuse, RZ ;  /* 0x000000583a0d8224 */ /* 0x080fe200078e02ff */
[----:B------:R0:W-:Y:S01]  /*4750*/  @!P4 STG.E.U8 desc[UR38][R14.64], R11 ;  /* 0x0000000b0e00c986 */ /* 0x0001e2000c101126 */
[----:B------:R-:W-:Y:S01]  /*4760*/  ISETP.LT.OR P4, PT, R3, 0x9, !P2 ;  /* 0x000000090300780c */ /* 0x000fe20005781670 */
[----:B------:R-:W-:Y:S02]  /*4770*/  @!P3 IMAD R59, R59, R88, RZ ;  /* 0x000000583b3bb224 */ /* 0x000fe400078e02ff */
[----:B------:R-:W-:Y:S01]  /*4780*/  @!P5 STG.E.U8 desc[UR38][R14.64+0x1], R57 ;  /* 0x000001390e00d986 */ /* 0x000fe2000c101126 */
[----:B------:R-:W-:-:S03]  /*4790*/  ISETP.LT.OR P5, PT, R3, 0xa, !P2 ;  /* 0x0000000a0300780c */ /* 0x000fc600057a1670 */
[----:B------:R1:W-:Y:S01]  /*47a0*/  @!P0 STG.E.U8 desc[UR38][R4.64], R13 ;  /* 0x0000000d04008986 */ /* 0x0003e2000c101126 */
[----:B------:R-:W-:-:S03]  /*47b0*/  ISETP.LT.OR P0, PT, R3, 0x9, !P1 ;  /* 0x000000090300780c */ /* 0x000fc60004f01670 */
[----:B------:R-:W-:Y:S01]  /*47c0*/  @!P3 STG.E.U8 desc[UR38][R4.64+0x1], R59 ;  /* 0x0000013b0400b986 */ /* 0x000fe2000c101126 */
[----:B------:R-:W-:Y:S01]  /*47d0*/  ISETP.LT.OR P3, PT, R3, 0xa, !P1 ;  /* 0x0000000a0300780c */ /* 0x000fe20004f61670 */
[----:B------:R-:W-:-:S04]  /*47e0*/  @!P4 IMAD R19, R60, R88, RZ ;  /* 0x000000583c13c224 */ /* 0x000fc800078e02ff */
[-C--:B------:R-:W-:Y:S01]  /*47f0*/  @!P5 IMAD R61, R61, R88.reuse, RZ ;  /* 0x000000583d3dd224 */ /* 0x080fe200078e02ff */
[----:B------:R2:W-:Y:S01]  /*4800*/  @!P4 STG.E.U8 desc[UR38][R14.64+0x8], R19 ;  /* 0x000008130e00c986 */ /* 0x0005e2000c101126 */
[C---:B------:R-:W-:Y:S02]  /*4810*/  ISETP.LT.OR P4, PT, R3.reuse, 0x11, !P2 ;  /* 0x000000110300780c */ /* 0x040fe40005781670 */
[-C--:B0-----:R-:W-:Y:S01]  /*4820*/  @!P0 IMAD R11, R62, R88.reuse, RZ ;  /* 0x000000583e0b8224 */ /* 0x081fe200078e02ff */
[----:B------:R-:W-:Y:S01]  /*4830*/  @!P5 STG.E.U8 desc[UR38][R14.64+0x9], R61 ;  /* 0x0000093d0e00d986 */ /* 0x000fe2000c101126 */
[----:B------:R-:W-:Y:S02]  /*4840*/  ISETP.LT.OR P5, PT, R3, 0x12, !P2 ;  /* 0x000000120300780c */ /* 0x000fe400057a1670 */
[----:B------:R-:W-:Y:S01]  /*4850*/  @!P3 IMAD R63, R63, R88, RZ ;  /* 0x000000583f3fb224 */ /* 0x000fe200078e02ff */
[----:B------:R0:W-:Y:S01]  /*4860*/  @!P0 STG.E.U8 desc[UR38][R4.64+0x8], R11 ;  /* 0x0000080b04008986 */ /* 0x0001e2000c101126 */
[----:B------:R-:W-:-:S03]  /*4870*/  ISETP.LT.OR P0, PT, R3, 0x11, !P1 ;  /* 0x000000110300780c */ /* 0x000fc60004f01670 */
[----:B------:R-:W-:Y:S01]  /*4880*/  @!P3 STG.E.U8 desc[UR38][R4.64+0x9], R63 ;  /* 0x0000093f0400b986 */ /* 0x000fe2000c101126 */
[----:B------:R-:W-:Y:S01]  /*4890*/  ISETP.LT.OR P3, PT, R3, 0x12, !P1 ;  /* 0x000000120300780c */ /* 0x000fe20004f61670 */
[----:B-1----:R-:W-:-:S04]  /*48a0*/  @!P4 IMAD R13, R64, R88, RZ ;  /* 0x00000058400dc224 */ /* 0x002fc800078e02ff */
[-C--:B------:R-:W-:Y:S01]  /*48b0*/  @!P5 IMAD R65, R65, R88.reuse, RZ ;  /* 0x000000584141d224 */ /* 0x080fe200078e02ff */
[----:B------:R1:W-:Y:S01]  /*48c0*/  @!P4 STG.E.U8 desc[UR38][R14.64+0x10], R13 ;  /* 0x0000100d0e00c986 */ /* 0x0003e2000c101126 */
[C---:B------:R-:W-:Y:S02]  /*48d0*/  ISETP.LT.OR P4, PT, R3.reuse, 0x19, !P2 ;  /* 0x000000190300780c */ /* 0x040fe40005781670 */
[-C--:B--2---:R-:W-:Y:S01]  /*48e0*/  @!P0 IMAD R19, R66, R88.reuse, RZ ;  /* 0x0000005842138224 */ /* 0x084fe200078e02ff */
[----:B------:R-:W-:Y:S01]  /*48f0*/  @!P5 STG.E.U8 desc[UR38][R14.64+0x11], R65 ;  /* 0x000011410e00d986 */ /* 0x000fe2000c101126 */
[----:B------:R-:W-:Y:S02]  /*4900*/  ISETP.LT.OR P5, PT, R3, 0x1a, !P2 ;  /* 0x0000001a0300780c */ /* 0x000fe400057a1670 */
[----:B------:R-:W-:Y:S01]  /*4910*/  @!P3 IMAD R67, R67, R88, RZ ;  /* 0x000000584343b224 */ /* 0x000fe200078e02ff */
[----:B------:R2:W-:Y:S01]  /*4920*/  @!P0 STG.E.U8 desc[UR38][R4.64+0x10], R19 ;  /* 0x0000101304008986 */ /* 0x0005e2000c101126 */
[----:B------:R-:W-:-:S03]  /*4930*/  ISETP.LT.OR P0, PT, R3, 0x19, !P1 ;  /* 0x000000190300780c */ /* 0x000fc60004f01670 */
[----:B------:R-:W-:Y:S01]  /*4940*/  @!P3 STG.E.U8 desc[UR38][R4.64+0x11], R67 ;  /* 0x000011430400b986 */ /* 0x000fe2000c101126 */
[----:B------:R-:W-:Y:S01]  /*4950*/  ISETP.LT.OR P3, PT, R3, 0x1a, !P1 ;  /* 0x0000001a0300780c */ /* 0x000fe20004f61670 */
[----:B0-----:R-:W-:-:S04]  /*4960*/  @!P4 IMAD R11, R68, R88, RZ ;  /* 0x00000058440bc224 */ /* 0x001fc800078e02ff */
[-C--:B------:R-:W-:Y:S01]  /*4970*/  @!P5 IMAD R69, R69, R88.reuse, RZ ;  /* 0x000000584545d224 */ /* 0x080fe200078e02ff */
[----:B------:R0:W-:Y:S01]  /*4980*/  @!P4 STG.E.U8 desc[UR38][R14.64+0x18], R11 ;  /* 0x0000180b0e00c986 */ /* 0x0001e2000c101126 */
[C---:B------:R-:W-:Y:S02]  /*4990*/  ISETP.LT.OR P4, PT, R3.reuse, 0x21, !P2 ;  /* 0x000000210300780c */ /* 0x040fe40005781670 */
[-C--:B-1----:R-:W-:Y:S01]  /*49a0*/  @!P0 IMAD R13, R70, R88.reuse, RZ ;  /* 0x00000058460d8224 */ /* 0x082fe200078e02ff */
[----:B------:R-:W-:Y:S01]  /*49b0*/  @!P5 STG.E.U8 desc[UR38][R14.64+0x19], R69 ;  /* 0x000019450e00d986 */ /* 0x000fe2000c101126 */
[----:B------:R-:W-:Y:S02]  /*49c0*/  ISETP.LT.OR P5, PT, R3, 0x22, !P2 ;  /* 0x000000220300780c */ /* 0x000fe400057a1670 */
[----:B------:R-:W-:Y:S01]  /*49d0*/  @!P3 IMAD R71, R71, R88, RZ ;  /* 0x000000584747b224 */ /* 0x000fe200078e02ff */
[----:B------:R1:W-:Y:S01]  /*49e0*/  @!P0 STG.E.U8 desc[UR38][R4.64+0x18], R13 ;  /* 0x0000180d04008986 */ /* 0x0003e2000c101126 */
[----:B------:R-:W-:-:S03]  /*49f0*/  ISETP.LT.OR P0, PT, R3, 0x21, !P1 ;  /* 0x000000210300780c */ /* 0x000fc60004f01670 */
[----:B------:R-:W-:Y:S01]  /*4a00*/  @!P3 STG.E.U8 desc[UR38][R4.64+0x19], R71 ;  /* 0x000019470400b986 */ /* 0x000fe2000c101126 */
[----:B------:R-:W-:Y:S01]  /*4a10*/  ISETP.LT.OR P3, PT, R3, 0x22, !P1 ;  /* 0x000000220300780c */ /* 0x000fe20004f61670 */
[----:B--2---:R-:W-:-:S04]  /*4a20*/  @!P4 IMAD R19, R72, R88, RZ ;  /* 0x000000584813c224 */ /* 0x004fc800078e02ff */
        /* <DEDUP_REMOVED lines=32> */
[----:B------:R-:W-:-:S02]  /*4c30*/  ISETP.GE.AND P0, PT, R97, 0x81, PT ;  /* 0x000000816100780c */ /* 0x000fc40003f06270 */
[C---:B------:R-:W-:Y:S01]  /*4c40*/  ISETP.LT.OR P5, PT, R3.reuse, 0x39, !P1 ;  /* 0x000000390300780c */ /* 0x040fe20004fa1670 */
[----:B------:R-:W-:Y:S01]  /*4c50*/  @!P3 STG.E.U8 desc[UR38][R4.64+0x31], R83 ;  /* 0x000031530400b986 */ /* 0x000fe2000c101126 */
[C---:B------:R-:W-:Y:S01]  /*4c60*/  ISETP.LT.OR P1, PT, R3.reuse, 0x3a, !P1 ;  /* 0x0000003a0300780c */ /* 0x040fe20004f21670 */
[----:B--2---:R-:W-:Y:S01]  /*4c70*/  @!P4 IMAD R19, R84, R88, RZ ;  /* 0x000000585413c224 */ /* 0x004fe200078e02ff */
[----:B------:R-:W-:-:S03]  /*4c80*/  ISETP.LT.OR P3, PT, R3, 0x1, !P0 ;  /* 0x000000010300780c */ /* 0x000fc60004761670 */
[----:B------:R-:W-:Y:S01]  /*4c90*/  @!P2 IMAD R85, R85, R88, RZ ;  /* 0x000000585555a224 */ /* 0x000fe200078e02ff */
[----:B------:R-:W-:Y:S01]  /*4ca0*/  @!P4 STG.E.U8 desc[UR38][R14.64+0x38], R19 ;  /* 0x000038130e00c986 */ /* 0x000fe2000c101126 */
[----:B------:R-:W-:-:S03]  /*4cb0*/  ISETP.LT.OR P4, PT, R3, 0x2, !P0 ;  /* 0x000000020300780c */ /* 0x000fc60004781670 */
[----:B------:R-:W-:Y:S01]  /*4cc0*/  @!P2 STG.E.U8 desc[UR38][R14.64+0x39], R85 ;  /* 0x000039550e00a986 */ /* 0x000fe2000c101126 */
[-C--:B0-----:R-:W-:Y:S01]  /*4cd0*/  @!P5 IMAD R11, R86, R88.reuse, RZ ;  /* 0x00000058560bd224 */ /* 0x081fe200078e02ff */
[----:B------:R-:W-:Y:S01]  /*4ce0*/  ISETP.GE.AND P2, PT, R97, 0x89, PT ;  /* 0x000000896100780c */ /* 0x000fe20003f46270 */
[-C--:B------:R-:W-:Y:S02]  /*4cf0*/  @!P1 IMAD R87, R87, R88.reuse, RZ ;  /* 0x0000005857579224 */ /* 0x080fe400078e02ff */
[----:B-1----:R-:W-:Y:S01]  /*4d00*/  @!P3 IMAD R13, R24, R88, RZ ;  /* 0x00000058180db224 */ /* 0x002fe200078e02ff */
[----:B------:R0:W-:Y:S01]  /*4d10*/  @!P5 STG.E.U8 desc[UR38][R4.64+0x38], R11 ;  /* 0x0000380b0400d986 */ /* 0x0001e2000c101126 */
[----:B------:R-:W-:-:S03]  /*4d20*/  ISETP.LT.OR P5, PT, R3, 0x1, !P2 ;  /* 0x000000010300780c */ /* 0x000fc600057a1670 */
[----:B------:R-:W-:Y:S01]  /*4d30*/  @!P4 IMAD R25, R25, R88, RZ ;  /* 0x000000581919c224 */ /* 0x000fe200078e02ff */
[----:B------:R1:W-:Y:S01]  /*4d40*/  @!P1 STG.E.U8 desc[UR38][R4.64+0x39], R87 ;  /* 0x0000395704009986 */ /* 0x0003e2000c101126 */
[----:B------:R-:W-:-:S03]  /*4d50*/  ISETP.LT.OR P1, PT, R3, 0x2, !P2 ;  /* 0x000000020300780c */ /* 0x000fc60005721670 */
[----:B------:R-:W-:Y:S01]  /*4d60*/  @!P3 STG.E.U8 desc[UR38][R6.64], R13 ;  /* 0x0000000d0600b986 */ /* 0x000fe2000c101126 */
[----:B------:R-:W-:-:S03]  /*4d70*/  ISETP.LT.OR P3, PT, R3, 0x9, !P0 ;  /* 0x000000090300780c */ /* 0x000fc60004761670 */
[----:B------:R-:W-:Y:S01]  /*4d80*/  @!P4 STG.E.U8 desc[UR38][R6.64+0x1], R25 ;  /* 0x000001190600c986 */ /* 0x000fe2000c101126 */
[----:B------:R-:W-:Y:S01]  /*4d90*/  ISETP.LT.OR P4, PT, R3, 0xa, !P0 ;  /* 0x0000000a0300780c */ /* 0x000fe20004781670 */
[----:B0-----:R-:W-:-:S04]  /*4da0*/  @!P5 IMAD R11, R26, R88, RZ ;  /* 0x000000581a0bd224 */ /* 0x001fc800078e02ff */
[-C--:B------:R-:W-:Y:S01]  /*4db0*/  @!P1 IMAD R27, R27, R88.reuse, RZ ;  /* 0x000000581b1b9224 */ /* 0x080fe200078e02ff */
[----:B------:R0:W-:Y:S01]  /*4dc0*/  @!P5 STG.E.U8 desc[UR38][R8.64], R11 ;  /* 0x0000000b0800d986 */ /* 0x0001e2000c101126 */
[C---:B------:R-:W-:Y:S02]  /*4dd0*/  ISETP.LT.OR P5, PT, R3.reuse, 0x9, !P2 ;  /* 0x000000090300780c */ /* 0x040fe400057a1670 */
[-C--:B------:R-:W-:Y:S01]  /*4de0*/  @!P3 IMAD R15, R28, R88.reuse, RZ ;  /* 0x000000581c0fb224 */ /* 0x080fe200078e02ff */
[----:B------:R-:W-:Y:S01]  /*4df0*/  @!P1 STG.E.U8 desc[UR38][R8.64+0x1], R27 ;  /* 0x0000011b08009986 */ /* 0x000fe2000c101126 */
[----:B------:R-:W-:Y:S02]  /*4e00*/  ISETP.LT.OR P1, PT, R3, 0xa, !P2 ;  /* 0x0000000a0300780c */ /* 0x000fe40005721670 */
[----:B------:R-:W-:Y:S01]  /*4e10*/  @!P4 IMAD R29, R29, R88, RZ ;  /* 0x000000581d1dc224 */ /* 0x000fe200078e02ff */
[----:B------:R-:W-:Y:S01]  /*4e20*/  @!P3 STG.E.U8 desc[UR38][R6.64+0x8], R15 ;  /* 0x0000080f0600b986 */ /* 0x000fe2000c101126 */
[----:B------:R-:W-:-:S03]  /*4e30*/  ISETP.LT.OR P3, PT, R3, 0x11, !P0 ;  /* 0x000000110300780c */ /* 0x000fc60004761670 */
[----:B------:R-:W-:Y:S01]  /*4e40*/  @!P4 STG.E.U8 desc[UR38][R6.64+0x9], R29 ;  /* 0x0000091d0600c986 */ /* 0x000fe2000c101126 */
[----:B------:R-:W-:Y:S01]  /*4e50*/  ISETP.LT.OR P4, PT, R3, 0x12, !P0 ;  /* 0x000000120300780c */ /* 0x000fe20004781670 */
[----:B-1----:R-:W-:-:S04]  /*4e60*/  @!P5 IMAD R5, R30, R88, RZ ;  /* 0x000000581e05d224 */ /* 0x002fc800078e02ff */
[-C--:B------:R-:W-:Y:S01]  /*4e70*/  @!P1 IMAD R31, R31, R88.reuse, RZ ;  /* 0x000000581f1f9224 */ /* 0x080fe200078e02ff */
[----:B------:R1:W-:Y:S01]  /*4e80*/  @!P5 STG.E.U8 desc[UR38][R8.64+0x8], R5 ;  /* 0x000008050800d986 */ /* 0x0003e2000c101126 */
[C---:B------:R-:W-:Y:S02]  /*4e90*/  ISETP.LT.OR P5, PT, R3.reuse, 0x11, !P2 ;  /* 0x000000110300780c */ /* 0x040fe400057a1670 */
[-C--:B0-----:R-:W-:Y:S01]  /*4ea0*/  @!P3 IMAD R11, R32, R88.reuse, RZ ;  /* 0x00000058200bb224 */ /* 0x081fe200078e02ff */
        /* <DEDUP_REMOVED lines=11> */
[-C--:B------:R-:W-:Y:S01]  /*4f60*/  @!P3 IMAD R13, R36, R88.reuse, RZ ;  /* 0x00000058240db224 */ /* 0x080fe200078e02ff */
        /* <DEDUP_REMOVED lines=32> */
[----:B------:R-:W-:-:S04]  /*5170*/  @!P1 IMAD R11, R46, R88, RZ ;  /* 0x000000582e0b9224 */ /* 0x000fc800078e02ff */
[-C--:B------:R-:W-:Y:S01]  /*5180*/  @!P3 IMAD R47, R47, R88.reuse, RZ ;  /* 0x000000582f2fb224 */ /* 0x080fe200078e02ff */
[----:B------:R1:W-:Y:S01]  /*5190*/  @!P1 STG.E.U8 desc[UR38][R8.64+0x28], R11 ;  /* 0x0000280b08009986 */ /* 0x0003e2000c101126 */
[----:B------:R-:W-:Y:S02]  /*51a0*/  ISETP.LT.OR P1, PT, R3, 0x31, !P2 ;  /* 0x000000310300780c */ /* 0x000fe40005721670 */
[----:B------:R-:W-:Y:S01]  /*51b0*/  @!P4 IMAD R49, R49, R88, RZ ;  /* 0x000000583131c224 */ /* 0x000fe200078e02ff */
[----:B------:R2:W-:Y:S01]  /*51c0*/  @!P3 STG.E.U8 desc[UR38][R8.64+0x29], R47 ;  /* 0x0000292f0800b986 */ /* 0x0005e2000c101126 */
[C---:B------:R-:W-:Y:S02]  /*51d0*/  ISETP.LT.OR P3, PT, R3.reuse, 0x39, !P0 ;  /* 0x000000390300780c */ /* 0x040fe40004761670 */
[C---:B------:R-:W-:Y:S01]  /*51e0*/  ISETP.LT.OR P0, PT, R3.reuse, 0x3a, !P0 ;  /* 0x0000003a0300780c */ /* 0x040fe20004701670 */
[----:B------:R2:W-:Y:S01]  /*51f0*/  @!P4 STG.E.U8 desc[UR38][R6.64+0x31], R49 ;  /* 0x000031310600c986 */ /* 0x0005e2000c101126 */
[----:B------:R-:W-:-:S03]  /*5200*/  ISETP.LT.OR P4, PT, R3, 0x32, !P2 ;  /* 0x000000320300780c */ /* 0x000fc60005781670 */
[----:B------:R2:W-:Y:S01]  /*5210*/  @!P5 STG.E.U8 desc[UR38][R6.64+0x30], R13 ;  /* 0x0000300d0600d986 */ /* 0x0005e2000c101126 */
[C---:B------:R-:W-:Y:S02]  /*5220*/  ISETP.LT.OR P5, PT, R3.reuse, 0x39, !P2 ;  /* 0x000000390300780c */ /* 0x040fe400057a1670 */
[----:B------:R-:W-:Y:S01]  /*5230*/  ISETP.LT.OR P2, PT, R3, 0x3a, !P2 ;  /* 0x0000003a0300780c */ /* 0x000fe20005741670 */
[-C--:B------:R-:W-:Y:S02]  /*5240*/  @!P1 IMAD R3, R50, R88.reuse, RZ ;  /* 0x0000005832039224 */ /* 0x080fe400078e02ff */
[-C--:B0-----:R-:W-:Y:S02]  /*5250*/  @!P3 IMAD R5, R52, R88.reuse, RZ ;  /* 0x000000583405b224 */ /* 0x081fe400078e02ff */
[-C--:B------:R-:W-:Y:S01]  /*5260*/  @!P0 IMAD R53, R53, R88.reuse, RZ ;  /* 0x0000005835358224 */ /* 0x080fe200078e02ff */
[----:B------:R2:W-:Y:S01]  /*5270*/  @!P1 STG.E.U8 desc[UR38][R8.64+0x30], R3 ;  /* 0x0000300308009986 */ /* 0x0005e2000c101126 */
[----:B------:R-:W-:-:S04]  /*5280*/  @!P4 IMAD R51, R51, R88, RZ ;  /* 0x000000583333c224 */ /* 0x000fc800078e02ff */
[-C--:B-1----:R-:W-:Y:S01]  /*5290*/  @!P5 IMAD R11, R54, R88.reuse, RZ ;  /* 0x00000058360bd224 */ /* 0x082fe200078e02ff */
[----:B------:R2:W-:Y:S01]  /*52a0*/  @!P4 STG.E.U8 desc[UR38][R8.64+0x31], R51 ;  /* 0x000031330800c986 */ /* 0x0005e2000c101126 */
[----:B------:R-:W-:-:S03]  /*52b0*/  @!P2 IMAD R55, R55, R88, RZ ;  /* 0x000000583737a224 */ /* 0x000fc600078e02ff */
[----:B------:R2:W-:Y:S04]  /*52c0*/  @!P3 STG.E.U8 desc[UR38][R6.64+0x38], R5 ;  /* 0x000038050600b986 */ /* 0x0005e8000c101126 */
[----:B------:R2:W-:Y:S04]  /*52d0*/  @!P0 STG.E.U8 desc[UR38][R6.64+0x39], R53 ;  /* 0x0000393506008986 */ /* 0x0005e8000c101126 */
[----:B------:R2:W-:Y:S04]  /*52e0*/  @!P5 STG.E.U8 desc[UR38][R8.64+0x38], R11 ;  /* 0x0000380b0800d986 */ /* 0x0005e8000c101126 */
[----:B------:R2:W-:Y:S02]  /*52f0*/  @!P2 STG.E.U8 desc[UR38][R8.64+0x39], R55 ;  /* 0x000039370800a986 */ /* 0x0005e4000c101126 */
.L_x_159:
[----:B------:R-:W-:Y:S05]  /*5300*/  BSYNC B0 ;  /* 0x0000000000007941 */ /* 0x000fea0003800000 */
.L_x_29:
[----:B------:R-:W-:Y:S01]  /*5310*/  IADD3 R16, P0, R16, UR36, RZ ;  /* 0x0000002410107c10 */ /* 0x000fe2000ff1e0ff */
[----:B------:R-:W-:Y:S01]  /*5320*/  ULDC.64 UR4, c[0x0][0x650] ;  /* 0x0001940000047ab9 */ /* 0x000fe20000000a00 */
[----:B--2---:R-:W-:Y:S01]  /*5330*/  PRMT R3, RZ, 0x7610, R3 ;  /* 0x00007610ff037816 */ /* 0x004fe20000000003 */
[----:B------:R-:W-:Y:S01]  /*5340*/  IMAD.MOV.U32 R98, RZ, RZ, -0x1 ;  /* 0xffffffffff627424 */ /* 0x000fe200078e00ff */
[----:B------:R-:W-:Y:S01]  /*5350*/  IADD3.X R17, R17, UR42, RZ, P0, !PT ;  /* 0x0000002a11117c10 */ /* 0x000fe200087fe4ff */
[----:B0-----:R-:W-:Y:S01]  /*5360*/  IMAD.MOV.U32 R19, RZ, RZ, -0x1 ;  /* 0xffffffffff137424 */ /* 0x001fe200078e00ff */
[----:B------:R-:W-:-:S04]  /*5370*/  ISETP.GE.U32.AND P0, PT, R16, UR4, PT ;  /* 0x0000000410007c0c */ /* 0x000fc8000bf06070 */
[----:B------:R-:W-:-:S13]  /*5380*/  ISETP.GE.U32.AND.EX P0, PT, R17, UR5, PT, P0 ;  /* 0x0000000511007c0c */ /* 0x000fda000bf06100 */
[----:B------:R-:W-:Y:S05]  /*5390*/  @P0 BRA `(.L_x_160) ;  /* 0x0000000400500947 */ /* 0x000fea0003800000 */
[----:B------:R-:W0:Y:S01]  /*53a0*/  LDC.64 R10, c[0x0][0x628] ;  /* 0x00018a00ff0a7b82 */ /* 0x000e220000000a00 */
[----:B------:R-:W2:Y:S01]  /*53b0*/  S2R R12, SR_CTAID.X ;  /* 0x00000000000c7919 */ /* 0x000ea20000002500 */
[----:B----4-:R-:W-:Y:S02]  /*53c0*/  IMAD.MOV.U32 R8, RZ, RZ, R16 ;  /* 0x000000ffff087224 */ /* 0x010fe400078e0010 */
[----:B------:R-:W-:Y:S01]  /*53d0*/  IMAD.MOV.U32 R9, RZ, RZ, R17 ;  /* 0x000000ffff097224 */ /* 0x000fe200078e0011 */
[----:B------:R-:W4:Y:S03]  /*53e0*/  S2R R20, SR_CTAID.Y ;  /* 0x0000000000147919 */ /* 0x000f260000002600 */
[----:B------:R-:W1:Y:S08]  /*53f0*/  LDC R0, c[0x0][0x630] ;  /* 0x00018c00ff007b82 */ /* 0x000e700000000800 */
[----:B------:R-:W1:Y:S01]  /*5400*/  LDC.64 R14, c[0x0][0x620] ;  /* 0x00018800ff0e7b82 */ /* 0x000e620000000a00 */
[----:B0-----:R-:W-:-:S04]  /*5410*/  ISETP.NE.U32.AND P0, PT, R10, RZ, PT ;  /* 0x000000ff0a00720c */ /* 0x001fc80003f05070 */
[----:B------:R-:W-:-:S13]  /*5420*/  ISETP.NE.AND.EX P0, PT, R11, RZ, PT, P0 ;  /* 0x000000ff0b00720c */ /* 0x000fda0003f05300 */
[----:B-12-4-:R-:W-:Y:S05]  /*5430*/  @!P0 BRA `(.L_x_161) ;  /* 0x0000000000288947 */ /* 0x016fea0003800000 */
[----:B------:R-:W0:Y:S02]  /*5440*/  LDC R3, c[0x0][0x634] ;  /* 0x00018d00ff037b82 */ /* 0x000e240000000800 */
[----:B0-----:R-:W-:-:S05]  /*5450*/  IADD3 R3, P0, R16, R3, RZ ;  /* 0x0000000310037210 */ /* 0x001fca0007f1e0ff */
[----:B------:R-:W-:-:S04]  /*5460*/  IMAD.X R13, RZ, RZ, R17, P0 ;  /* 0x000000ffff0d7224 */ /* 0x000fc800000e0611 */
[----:B------:R-:W-:-:S04]  /*5470*/  IMAD.WIDE.U32 R4, R13, R10, RZ ;  /* 0x0000000a0d047225 */ /* 0x000fc800078e00ff */
[----:B---3--:R-:W-:-:S04]  /*5480*/  IMAD.WIDE.U32 R6, P0, R3, R11, R4 ;  /* 0x0000000b03067225 */ /* 0x008fc80007800004 */
[----:B------:R-:W-:-:S04]  /*5490*/  IMAD.WIDE.U32 R4, R3, R10, RZ ;  /* 0x0000000a03047225 */ /* 0x000fc800078e00ff */
[----:B------:R-:W-:Y:S01]  /*54a0*/  IMAD.X R9, RZ, RZ, RZ, P0 ;  /* 0x000000ffff097224 */ /* 0x000fe200000e06ff */
[----:B------:R-:W-:Y:S01]  /*54b0*/  IADD3 RZ, P0, R5, R6, RZ ;  /* 0x0000000605ff7210 */ /* 0x000fe20007f1e0ff */
[----:B------:R-:W-:-:S04]  /*54c0*/  IMAD.MOV.U32 R8, RZ, RZ, R7 ;  /* 0x000000ffff087224 */ /* 0x000fc800078e0007 */
[----:B------:R-:W-:-:S08]  /*54d0*/  IMAD.WIDE.U32.X R8, R13, R11, R8, P0 ;  /* 0x0000000b0d087225 */ /* 0x000fd000000e0408 */
.L_x_161:
[-CC-:B------:R-:W-:Y:S01]  /*54e0*/  SHF.R.U64 R19, R8, R0.reuse, R9.reuse ;  /* 0x0000000008137219 */ /* 0x180fe20000001209 */
[----:B------:R-:W0:Y:S01]  /*54f0*/  LDC.64 R26, c[0x0][0x640] ;  /* 0x00019000ff1a7b82 */ /* 0x000e220000000a00 */
[----:B------:R-:W-:Y:S01]  /*5500*/  SHF.R.U32.HI R0, RZ, R0, R9 ;  /* 0x00000000ff007219 */ /* 0x000fe20000011609 */
[----:B------:R-:W-:Y:S01]  /*5510*/  ULDC UR4, c[0x0][0x150] ;  /* 0x0000540000047ab9 */ /* 0x000fe20000000800 */
[----:B------:R-:W-:Y:S02]  /*5520*/  IADD3 R3, P0, RZ, -R19, RZ ;  /* 0x80000013ff037210 */ /* 0x000fe40007f1e0ff */
[----:B---3--:R-:W-:-:S03]  /*5530*/  I2FP.F32.U32 R7, R12 ;  /* 0x0000000c00077245 */ /* 0x008fc60000201000 */
[----:B------:R-:W1:Y:S01]  /*5540*/  LDC R6, c[0x0][0x618] ;  /* 0x00018600ff067b82 */ /* 0x000e620000000800 */
[----:B------:R-:W-:Y:S02]  /*5550*/  IMAD.X R5, RZ, RZ, ~R0, P0 ;  /* 0x000000ffff057224 */ /* 0x000fe400000e0e00 */
[----:B------:R-:W-:Y:S01]  /*5560*/  FMUL R7, R7, UR4 ;  /* 0x0000000407077c20 */ /* 0x000fe20008400000 */
[----:B------:R-:W-:Y:S01]  /*5570*/  ULDC UR4, c[0x0][0x154] ;  /* 0x0000550000047ab9 */ /* 0x000fe20000000800 */
[-C--:B------:R-:W-:Y:S02]  /*5580*/  IMAD R0, R5, R14.reuse, RZ ;  /* 0x0000000e05007224 */ /* 0x080fe400078e02ff */
[C---:B------:R-:W-:Y:S01]  /*5590*/  IMAD.WIDE.U32 R4, R3.reuse, R14, R16 ;  /* 0x0000000e03047225 */ /* 0x040fe200078e0010 */
[----:B------:R-:W2:Y:S01]  /*55a0*/  LDC R8, c[0x0][0x608] ;  /* 0x00018200ff087b82 */ /* 0x000ea20000000800 */
[----:B------:R-:W3:Y:S02]  /*55b0*/  F2I.U32.TRUNC.NTZ R7, R7 ;  /* 0x0000000700077305 */ /* 0x000ee4000020f000 */
[----:B------:R-:W-:Y:S01]  /*55c0*/  IMAD R3, R3, R15, R0 ;  /* 0x0000000f03037224 */ /* 0x000fe200078e0200 */
[----:B------:R-:W-:-:S03]  /*55d0*/  I2FP.F32.U32 R0, R20 ;  /* 0x0000001400007245 */ /* 0x000fc60000201000 */
[----:B------:R-:W-:Y:S01]  /*55e0*/  IMAD.IADD R3, R5, 0x1, R3 ;  /* 0x0000000105037824 */ /* 0x000fe200078e0203 */
[----:B------:R-:W4:Y:S01]  /*55f0*/  LDC R11, c[0x0][0x658] ;  /* 0x00019600ff0b7b82 */ /* 0x000f220000000800 */
[----:B0-----:R-:W-:-:S04]  /*5600*/  ISETP.NE.U32.AND P0, PT, R26, RZ, PT ;  /* 0x000000ff1a00720c */ /* 0x001fc80003f05070 */
[----:B------:R-:W-:-:S03]  /*5610*/  ISETP.NE.AND.EX P0, PT, R27, RZ, PT, P0 ;  /* 0x000000ff1b00720c */ /* 0x000fc60003f05300 */
[----:B------:R-:W0:Y:S01]  /*5620*/  LDC R9, c[0x0][0x144] ;  /* 0x00005100ff097b82 */ /* 0x000e220000000800 */
[-C--:B-1----:R-:W-:Y:S01]  /*5630*/  SHF.R.U64 R10, R4, R6.reuse, R3 ;  /* 0x00000006040a7219 */ /* 0x082fe20000001203 */
[----:B---3--:R-:W-:Y:S01]  /*5640*/  IMAD.MOV R7, RZ, RZ, -R7 ;  /* 0x000000ffff077224 */ /* 0x008fe200078e0a07 */
[----:B------:R-:W-:Y:S01]  /*5650*/  SHF.R.U32.HI R3, RZ, R6, R3 ;  /* 0x00000006ff037219 */ /* 0x000fe20000011603 */
[----:B------:R-:W-:-:S04]  /*5660*/  FMUL R6, R0, UR4 ;  /* 0x0000000400067c20 */ /* 0x000fc80008400000 */
[----:B------:R-:W1:Y:S01]  /*5670*/  LDC R21, c[0x0][0x148] ;  /* 0x00005200ff157b82 */ /* 0x000e620000000800 */
[----:B------:R3:W0:Y:S01]  /*5680*/  F2I.U32.TRUNC.NTZ R14, R6 ;  /* 0x00000006000e7305 */ /* 0x000622000020f000 */
[-CC-:B--2---:R-:W-:Y:S02]  /*5690*/  SHF.R.U64 R13, R10, R8.reuse, R3.reuse ;  /* 0x000000080a0d7219 */ /* 0x184fe40000001203 */
[----:B------:R-:W-:-:S04]  /*56a0*/  SHF.R.U32.HI R0, RZ, R8, R3 ;  /* 0x00000008ff007219 */ /* 0x000fc80000011603 */
[----:B------:R-:W2:Y:S01]  /*56b0*/  LDC R24, c[0x0][0x600] ;  /* 0x00018000ff187b82 */ /* 0x000ea20000000800 */
[-CC-:B----4-:R-:W-:Y:S02]  /*56c0*/  SHF.R.U64 R15, R13, R11.reuse, R0.reuse ;  /* 0x0000000b0d0f7219 */ /* 0x190fe40000001200 */
[----:B------:R-:W-:-:S03]  /*56d0*/  SHF.R.U32.HI R5, RZ, R11, R0 ;  /* 0x0000000bff057219 */ /* 0x000fc60000011600 */
[----:B------:R-:W-:Y:S02]  /*56e0*/  IMAD.MOV.U32 R4, RZ, RZ, R15 ;  /* 0x000000ffff047224 */ /* 0x000fe400078e000f */
[----:B------:R-:W4:Y:S01]  /*56f0*/  LDC R28, c[0x0][0x648] ;  /* 0x00019200ff1c7b82 */ /* 0x000f220000000800 */
[----:B0-----:R-:W-:-:S07]  /*5700*/  IMAD R25, R9, R7, R12 ;  /* 0x0000000709197224 */ /* 0x001fce00078e020c */
[----:B------:R-:W0:Y:S08]  /*5710*/  LDC R29, c[0x0][0x638] ;  /* 0x00018e00ff1d7b82 */ /* 0x000e300000000800 */
[----:B------:R-:W0:Y:S01]  /*5720*/  LDC R30, c[0x0][0x610] ;  /* 0x00018400ff1e7b82 */ /* 0x000e220000000800 */
[----:B-123--:R-:W-:Y:S05]  /*5730*/  @!P0 BRA `(.L_x_162) ;  /* 0x0000000000288947 */ /* 0x00efea0003800000 */
        /* <DEDUP_REMOVED lines=10> */
.L_x_162:
[----:B------:R-:W-:Y:S01]  /*57e0*/  ISETP.NE.AND P0, PT, R2, 0x1, PT ;  /* 0x000000010200780c */ /* 0x000fe20003f05270 */
[----:B------:R-:W-:Y:S01]  /*57f0*/  IMAD.MOV R14, RZ, RZ, -R14 ;  /* 0x000000ffff0e7224 */ /* 0x000fe200078e0a0e */
[----:B----4-:R-:W-:Y:S01]  /*5800*/  SHF.R.U64 R3, R4, R28, R5 ;  /* 0x0000001c04037219 */ /* 0x010fe20000001205 */
[----:B------:R-:W-:Y:S01]  /*5810*/  VIADD R5, R24, 0xffffffff ;  /* 0xffffffff18057836 */ /* 0x000fe20000000000 */
[----:B------:R-:W-:-:S03]  /*5820*/  LOP3.LUT R0, R13, R94, RZ, 0xc0, !PT ;  /* 0x0000005e0d007212 */ /* 0x000fc600078ec0ff */
[----:B------:R-:W-:Y:S01]  /*5830*/  IMAD.MOV R4, RZ, RZ, -R3 ;  /* 0x000000ffff047224 */ /* 0x000fe200078e0a03 */
[----:B------:R-:W-:Y:S01]  /*5840*/  LOP3.LUT R10, R10, R5, RZ, 0xc0, !PT ;  /* 0x000000050a0a7212 */ /* 0x000fe200078ec0ff */
[----:B------:R-:W-:Y:S02]  /*5850*/  IMAD R0, R91, R3, R0 ;  /* 0x000000035b007224 */ /* 0x000fe400078e0200 */
[----:B0-----:R-:W-:Y:S02]  /*5860*/  IMAD R3, R4, R29, R15 ;  /* 0x0000001d04037224 */ /* 0x001fe400078e020f */
[----:B------:R-:W-:Y:S02]  /*5870*/  @P0 IMAD R25, R21, R14, R20 ;  /* 0x0000000e15190224 */ /* 0x000fe400078e0214 */
[----:B------:R-:W-:Y:S02]  /*5880*/  IMAD R5, R3, R24, R10 ;  /* 0x0000001803057224 */ /* 0x000fe400078e020a */
[----:B------:R-:W-:-:S02]  /*5890*/  IMAD R0, R0, R30, R25 ;  /* 0x0000001e00007224 */ /* 0x000fc400078e0219 */
[----:B------:R-:W-:-:S03]  /*58a0*/  IMAD.MOV.U32 R4, RZ, RZ, 0x1 ;  /* 0x00000001ff047424 */ /* 0x000fc600078e00ff */
[----:B------:R-:W-:Y:S02]  /*58b0*/  SEL R98, R5, R0, !P0 ;  /* 0x0000000005627207 */ /* 0x000fe40004000000 */
[----:B------:R-:W-:Y:S02]  /*58c0*/  PRMT R3, R4, 0x7610, R3 ;  /* 0x0000761004037816 */ /* 0x000fe40000000003 */
[----:B------:R-:W-:-:S07]  /*58d0*/  SEL R0, R0, R5, !P0 ;  /* 0x0000000500007207 */ /* 0x000fce0004000000 */
.L_x_160:
[----:B------:R-:W-:Y:S01]  /*58e0*/  LOP3.LUT P0, RZ, R3, 0xff, RZ, 0xc0, !PT ;  /* 0x000000ff03ff7812 */ /* 0x000fe2000780c0ff */
[----:B------:R-:W-:-:S12]  /*58f0*/  IMAD.MOV.U32 R97, RZ, RZ, R0 ;  /* 0x000000ffff617224 */ /* 0x000fd800078e0000 */
[----:B------:R-:W-:Y:S05]  /*5900*/  @P0 BRA `(.L_x_163) ;  /* 0xffffffb8005c0947 */ /* 0x000fea000383ffff */
[----:B------:R-:W-:Y:S05]  /*5910*/  EXIT ;  /* 0x000000000000794d */ /* 0x000fea0003800000 */
.L_x_4:
        /* <DEDUP_REMOVED lines=26> */
.L_x_165:
[--C-:B------:R-:W-:Y:S01]  /*5ac0*/  SHF.R.U64 R14, R12, R20, R13.reuse ;  /* 0x000000140c0e7219 */ /* 0x100fe2000000120d */
[----:B------:R-:W0:Y:S01]  /*5ad0*/  LDC R24, c[0x0][0x618] ;  /* 0x00018600ff187b82 */ /* 0x000e220000000800 */
[----:B------:R-:W-:Y:S01]  /*5ae0*/  I2FP.F32.U32 R8, R6 ;  /* 0x0000000600087245 */ /* 0x000fe20000201000 */
[----:B------:R-:W-:Y:S01]  /*5af0*/  ULDC UR4, c[0x0][0x150] ;  /* 0x0000540000047ab9 */ /* 0x000fe20000000800 */
[----:B------:R-:W-:Y:S02]  /*5b00*/  SHF.R.U32.HI R7, RZ, R20, R13 ;  /* 0x00000014ff077219 */ /* 0x000fe4000001160d */
[----:B------:R-:W-:Y:S01]  /*5b10*/  IADD3 R11, P0, RZ, -R14, RZ ;  /* 0x8000000eff0b7210 */ /* 0x000fe20007f1e0ff */
[----:B------:R-:W-:Y:S01]  /*5b20*/  FMUL R13, R8, UR4 ;  /* 0x00000004080d7c20 */ /* 0x000fe20008400000 */
[----:B------:R-:W-:Y:S01]  /*5b30*/  ULDC UR4, c[0x0][0x154] ;  /* 0x0000550000047ab9 */ /* 0x000fe20000000800 */
[----:B------:R-:W1:Y:S02]  /*5b40*/  LDC.64 R26, c[0x0][0x640] ;  /* 0x00019000ff1a7b82 */ /* 0x000e640000000a00 */
[----:B------:R-:W-:-:S02]  /*5b50*/  IMAD.X R7, RZ, RZ, ~R7, P0 ;  /* 0x000000ffff077224 */ /* 0x000fc400000e0e07 */
[----:B------:R-:W2:Y:S01]  /*5b60*/  F2I.U32.TRUNC.NTZ R13, R13 ;  /* 0x0000000d000d7305 */ /* 0x000ea2000020f000 */
[----:B------:R-:W-:-:S03]  /*5b70*/  IMAD.WIDE.U32 R8, R11, R22, R16 ;  /* 0x000000160b087225 */ /* 0x000fc600078e0010 */
[----:B------:R-:W3:Y:S01]  /*5b80*/  LDC R15, c[0x0][0x144] ;  /* 0x00005100ff0f7b82 */ /* 0x000ee20000000800 */
[----:B------:R-:W-:-:S04]  /*5b90*/  IMAD R10, R7, R22, RZ ;  /* 0x00000016070a7224 */ /* 0x000fc800078e02ff */
[----:B------:R-:W-:Y:S02]  /*5ba0*/  IMAD R7, R11, R23, R10 ;  /* 0x000000170b077224 */ /* 0x000fe400078e020a */
[----:B------:R-:W-:Y:S01]  /*5bb0*/  IMAD.MOV.U32 R10, RZ, RZ, -0x1 ;  /* 0xffffffffff0a7424 */ /* 0x000fe200078e00ff */
[----:B------:R-:W4:Y:S01]  /*5bc0*/  LDC R20, c[0x0][0x608] ;  /* 0x00018200ff147b82 */ /* 0x000f220000000800 */
[----:B------:R-:W-:Y:S01]  /*5bd0*/  IMAD.IADD R7, R9, 0x1, R7 ;  /* 0x0000000109077824 */ /* 0x000fe200078e0207 */
[----:B------:R-:W-:-:S04]  /*5be0*/  I2FP.F32.U32 R9, R5 ;  /* 0x0000000500097245 */ /* 0x000fc80000201000 */
[-C--:B0-----:R-:W-:Y:S01]  /*5bf0*/  SHF.R.U64 R12, R8, R24.reuse, R7 ;  /* 0x00000018080c7219 */ /* 0x081fe20000001207 */
[----:B--2---:R-:W-:Y:S01]  /*5c00*/  IMAD.MOV R8, RZ, RZ, -R13 ;  /* 0x000000ffff087224 */ /* 0x004fe200078e0a0d */
[----:B------:R-:W0:Y:S01]  /*5c10*/  LDC R11, c[0x0][0x658] ;  /* 0x00019600ff0b7b82 */ /* 0x000e220000000800 */
[----:B-1----:R-:W-:Y:S01]  /*5c20*/  ISETP.NE.U32.AND P0, PT, R26, RZ, PT ;  /* 0x000000ff1a00720c */ /* 0x002fe20003f05070 */
[----:B------:R-:W-:Y:S01]  /*5c30*/  FMUL R9, R9, UR4 ;  /* 0x0000000409097c20 */ /* 0x000fe20008400000 */
[----:B------:R-:W-:Y:S02]  /*5c40*/  SHF.R.U32.HI R7, RZ, R24, R7 ;  /* 0x00000018ff077219 */ /* 0x000fe40000011607 */
[----:B------:R-:W-:-:S03]  /*5c50*/  ISETP.NE.AND.EX P0, PT, R27, RZ, PT, P0 ;  /* 0x000000ff1b00720c */ /* 0x000fc60003f05300 */
[----:B------:R-:W1:Y:S01]  /*5c60*/  LDC R22, c[0x0][0x148] ;  /* 0x00005200ff167b82 */ /* 0x000e620000000800 */
[----:B---3--:R-:W-:Y:S02]  /*5c70*/  IMAD R23, R15, R8, R6 ;  /* 0x000000080f177224 */ /* 0x008fe400078e0206 */
[----:B------:R-:W-:-:S05]  /*5c80*/  IMAD.MOV.U32 R8, RZ, RZ, 0x1 ;  /* 0x00000001ff087424 */ /* 0x000fca00078e00ff */
[----:B------:R-:W2:Y:S01]  /*5c90*/  LDC R21, c[0x0][0x600] ;  /* 0x00018000ff157b82 */ /* 0x000ea20000000800 */
[-CC-:B----4-:R-:W-:Y:S02]  /*5ca0*/  SHF.R.U64 R15, R12, R20.reuse, R7.reuse ;  /* 0x000000140c0f7219 */ /* 0x190fe40000001207 */
[----:B------:R-:W-:Y:S02]  /*5cb0*/  SHF.R.U32.HI R6, RZ, R20, R7 ;  /* 0x00000014ff067219 */ /* 0x000fe40000011607 */
[----:B------:R3:W4:Y:S03]  /*5cc0*/  F2I.U32.TRUNC.NTZ R20, R9 ;  /* 0x0000000900147305 */ /* 0x000726000020f000 */
[----:B------:R-:W1:Y:S01]  /*5cd0*/  LDC R25, c[0x0][0x648] ;  /* 0x00019200ff197b82 */ /* 0x000e620000000800 */
[-C--:B0-----:R-:W-:Y:S02]  /*5ce0*/  SHF.R.U64 R19, R15, R11.reuse, R6 ;  /* 0x0000000b0f137219 */ /* 0x081fe40000001206 */
[----:B------:R-:W-:-:S02]  /*5cf0*/  SHF.L.U32 R10, R10, R11, RZ ;  /* 0x0000000b0a0a7219 */ /* 0x000fc400000006ff */
[-C--:B------:R-:W-:Y:S01]  /*5d00*/  SHF.R.U32.HI R7, RZ, R11.reuse, R6 ;  /* 0x0000000bff077219 */ /* 0x080fe20000011606 */
[----:B------:R-:W-:Y:S01]  /*5d10*/  IMAD.MOV.U32 R6, RZ, RZ, R19 ;  /* 0x000000ffff067224 */ /* 0x000fe200078e0013 */
[----:B------:R-:W-:Y:S01]  /*5d20*/  SHF.L.U32 R24, R8, R11, RZ ;  /* 0x0000000b08187219 */ /* 0x000fe200000006ff */
[----:B------:R-:W0:Y:S01]  /*5d30*/  LDC R28, c[0x0][0x638] ;  /* 0x00018e00ff1c7b82 */ /* 0x000e220000000800 */
[----:B------:R-:W-:-:S07]  /*5d40*/  LOP3.LUT R30, RZ, R10, RZ, 0x33, !PT ;  /* 0x0000000aff1e7212 */ /* 0x000fce00078e33ff */
[----:B------:R-:W0:Y:S01]  /*5d50*/  LDC R29, c[0x0][0x610] ;  /* 0x00018400ff1d7b82 */ /* 0x000e220000000800 */
[----:B---34-:R-:W-:Y:S05]  /*5d60*/  @!P0 BRA `(.L_x_166) ;  /* 0x0000000000288947 */ /* 0x018fea0003800000 */
[----:B------:R-:W3:Y:S02]  /*5d70*/  LDC R6, c[0x0][0x64c] ;  /* 0x00019300ff067b82 */ /* 0x000ee40000000800 */
[----:B---3--:R-:W-:-:S05]  /*5d80*/  IADD3 R11, P0, R19, R6, RZ ;  /* 0x00000006130b7210 */ /* 0x008fca0007f1e0ff */
        /* <DEDUP_REMOVED lines=8> */
.L_x_166:
[----:B------:R-:W-:Y:S01]  /*5e10*/  ISETP.NE.AND P0, PT, R2, 0x1, PT ;  /* 0x000000010200780c */ /* 0x000fe20003f05270 */
[----:B--2---:R-:W-:Y:S01]  /*5e20*/  VIADD R9, R21, 0xffffffff ;  /* 0xffffffff15097836 */ /* 0x004fe20000000000 */
[----:B-1----:R-:W-:Y:S01]  /*5e30*/  SHF.R.U64 R7, R6, R25, R7 ;  /* 0x0000001906077219 */ /* 0x002fe20000001207 */
[----:B------:R-:W-:Y:S01]  /*5e40*/  IMAD.MOV R20, RZ, RZ, -R20 ;  /* 0x000000ffff147224 */ /* 0x000fe200078e0a14 */
[----:B------:R-:W-:Y:S02]  /*5e50*/  LOP3.LUT R6, R15, R30, RZ, 0xc0, !PT ;  /* 0x0000001e0f067212 */ /* 0x000fe400078ec0ff */
[----:B------:R-:W-:Y:S01]  /*5e60*/  LOP3.LUT R12, R12, R9, RZ, 0xc0, !PT ;  /* 0x000000090c0c7212 */ /* 0x000fe200078ec0ff */
[----:B------:R-:W-:Y:S02]  /*5e70*/  IMAD.MOV R8, RZ, RZ, -R7 ;  /* 0x000000ffff087224 */ /* 0x000fe400078e0a07 */
[----:B------:R-:W-:Y:S02]  /*5e80*/  IMAD R6, R24, R7, R6 ;  /* 0x0000000718067224 */ /* 0x000fe400078e0206 */
[----:B------:R-:W-:-:S02]  /*5e90*/  IMAD.MOV.U32 R9, RZ, RZ, 0x1 ;  /* 0x00000001ff097424 */ /* 0x000fc400078e00ff */
[----:B------:R-:W-:Y:S02]  /*5ea0*/  @P0 IMAD R23, R22, R20, R5 ;  /* 0x0000001416170224 */ /* 0x000fe400078e0205 */
[----:B0-----:R-:W-:Y:S02]  /*5eb0*/  IMAD R5, R8, R28, R19 ;  /* 0x0000001c08057224 */ /* 0x001fe400078e0213 */
[----:B------:R-:W-:Y:S02]  /*5ec0*/  IMAD R19, R6, R29, R23 ;  /* 0x0000001d06137224 */ /* 0x000fe400078e0217 */
[----:B------:R-:W-:Y:S02]  /*5ed0*/  IMAD R6, R5, R21, R12 ;  /* 0x0000001505067224 */ /* 0x000fe400078e020c */
[----:B------:R-:W-:-:S03]  /*5ee0*/  IMAD.MOV.U32 R8, RZ, RZ, R14 ;  /* 0x000000ffff087224 */ /* 0x000fc600078e000e */
[----:B------:R-:W-:Y:S02]  /*5ef0*/  SEL R20, R6, R19, !P0 ;  /* 0x0000001306147207 */ /* 0x000fe40004000000 */
[----:B------:R-:W-:-:S07]  /*5f00*/  SEL R19, R19, R6, !P0 ;  /* 0x0000000613137207 */ /* 0x000fce0004000000 */
.L_x_164:
[----:B------:R-:W-:-:S08]  /*5f10*/  NOP ;  /* 0x0000000000007918 */ /* 0x000fd00000000000 */
[----:B------:R-:W0:-:S00]  /*5f20*/  USETMAXREG.DEALLOC.CTAPOOL 0x28 ;  /* 0x00000028000079c8 */ /* 0x000e0000080e0500 */
[----:B0-----:R-:W-:-:S13]  /*5f30*/  ISETP.NE.AND P0, PT, R0, RZ, PT ;  /* 0x000000ff0000720c */ /* 0x001fda0003f05270 */
[----:B------:R-:W-:Y:S05]  /*5f40*/  @P0 EXIT ;  /* 0x000000000000094d */ /* 0x000fea0003800000 */
[----:B------:R-:W-:Y:S01]  /*5f50*/  LOP3.LUT P0, RZ, R9, 0xff, RZ, 0xc0, !PT ;  /* 0x000000ff09ff7812 */ /* 0x000fe2000780c0ff */
[----:B------:R-:W-:Y:S02]  /*5f60*/  IMAD.MOV.U32 R0, RZ, RZ, 0x1 ;  /* 0x00000001ff007424 */ /* 0x000fe400078e00ff */
[----:B------:R-:W-:-:S10]  /*5f70*/  IMAD.MOV.U32 R12, RZ, RZ, RZ ;  /* 0x000000ffff0c7224 */ /* 0x000fd400078e00ff */
[----:B------:R-:W-:Y:S05]  /*5f80*/  @!P0 BRA `(.L_x_167) ;  /* 0x0000000c00148947 */ /* 0x000fea0003800000 */
[----:B------:R-:W0:Y:S01]  /*5f90*/  LDC R0, c[0x0][0x28c] ;  /* 0x0000a300ff007b82 */ /* 0x000e220000000800 */
[----:B------:R-:W-:Y:S01]  /*5fa0*/  LOP3.LUT P0, RZ, R3, 0x1f, RZ, 0xc0, !PT ;  /* 0x0000001f03ff7812 */ /* 0x000fe2000780c0ff */
[----:B------:R-:W-:Y:S01]  /*5fb0*/  ULDC UR5, c[0x0][0x658] ;  /* 0x0001960000057ab9 */ /* 0x000fe20000000800 */
[----:B------:R-:W-:Y:S01]  /*5fc0*/  UMOV UR6, 0xffffffff ;  /* 0xffffffff00067882 */ /* 0x000fe20000000000 */
[----:B------:R-:W-:Y:S01]  /*5fd0*/  BSSY B0, `(.L_x_167) ;  /* 0x00000c0000007945 */ /* 0x000fe20003800000 */
[----:B------:R-:W-:Y:S01]  /*5fe0*/  USHF.L.U32 UR6, UR6, UR5, URZ ;  /* 0x0000000506067299 */ /* 0x000fe2000800063f */
[C---:B------:R-:W-:Y:S01]  /*5ff0*/  ISETP.NE.AND P2, PT, R4.reuse, RZ, PT ;  /* 0x000000ff0400720c */ /* 0x040fe20003f45270 */
[----:B------:R-:W-:Y:S01]  /*6000*/  IMAD.MOV.U32 R13, RZ, RZ, 0x1 ;  /* 0x00000001ff0d7424 */ /* 0x000fe200078e00ff */
[----:B------:R-:W-:Y:S01]  /*6010*/  ISETP.NE.OR P0, PT, R4, RZ, !P0 ;  /* 0x000000ff0400720c */ /* 0x000fe20004705670 */
[----:B------:R-:W-:Y:S01]  /*6020*/  IMAD.MOV.U32 R12, RZ, RZ, RZ ;  /* 0x000000ffff0c7224 */ /* 0x000fe200078e00ff */
[----:B------:R-:W-:Y:S01]  /*6030*/  LOP3.LUT R11, R18, 0x2, RZ, 0xfc, !PT ;  /* 0x00000002120b7812 */ /* 0x000fe200078efcff */
[----:B------:R-:W-:Y:S01]  /*6040*/  ULDC UR4, c[0x0][0x600] ;  /* 0x0001800000047ab9 */ /* 0x000fe20000000800 */
[----:B------:R-:W-:Y:S01]  /*6050*/  UMOV UR7, 0x1 ;  /* 0x0000000100077882 */ /* 0x000fe20000000000 */
[----:B------:R-:W-:-:S02]  /*6060*/  UIADD3 UR15, UR4, -0x1, URZ ;  /* 0xffffffff040f7890 */ /* 0x000fc4000fffe03f */
[----:B------:R-:W-:Y:S02]  /*6070*/  USHF.L.U32 UR17, UR7, UR5, URZ ;  /* 0x0000000507117299 */ /* 0x000fe4000800063f */
[----:B------:R-:W-:Y:S01]  /*6080*/  ULOP3.LUT UR16, URZ, UR6, URZ, 0x33, !UPT ;  /* 0x000000063f107292 */ /* 0x000fe2000f8e333f */
[----:B------:R-:W-:Y:S01]  /*6090*/  ULDC.64 UR20, c[0x0][0x198] ;  /* 0x0000660000147ab9 */ /* 0x000fe20000000a00 */
[----:B0-----:R-:W-:-:S05]  /*60a0*/  VIADD R0, R0, 0x3f ;  /* 0x0000003f00007836 */ /* 0x001fca0000000000 */
[----:B------:R-:W-:-:S04]  /*60b0*/  SHF.R.S32.HI R3, RZ, 0x1f, R0 ;  /* 0x0000001fff037819 */ /* 0x000fc80000011400 */
[----:B------:R-:W-:Y:S01]  /*60c0*/  LEA.HI R3, R3, R0, RZ, 0x6 ;  /* 0x0000000003037211 */ /* 0x000fe200078f30ff */
[----:B------:R-:W-:-:S03]  /*60d0*/  IMAD.MOV.U32 R0, RZ, RZ, 0x1 ;  /* 0x00000001ff007424 */ /* 0x000fc600078e00ff */
[----:B------:R-:W-:-:S05]  /*60e0*/  SHF.R.S32.HI R3, RZ, 0x6, R3 ;  /* 0x00000006ff037819 */ /* 0x000fca0000011403 */
[----:B------:R-:W-:-:S07]  /*60f0*/  VIADD R10, R3, 0x1 ;  /* 0x00000001030a7836 */ /* 0x000fce0000000000 */
.L_x_179:
[----:B------:R-:W-:-:S03]  /*6100*/  UMOV UR4, 0xffffffff ;  /* 0xffffffff00047882 */ /* 0x000fc60000000000 */
[----:B------:R-:W-:Y:S05]  /*6110*/  BRA.DIV UR4, `(.L_x_168) ;  /* 0x0000001204947947 */ /* 0x000fea000b800000 */
[----:B------:R-:W-:-:S13]  /*6120*/  ELECT P6, URZ, PT ;  /* 0x00000000003f782f */ /* 0x000fda00038c0000 */
.L_x_197:
[----:B------:R-:W0:Y:S01]  /*6130*/  LDC R4, c[0x0][0x28c] ;  /* 0x0000a300ff047b82 */ /* 0x000e220000000800 */
[----:B------:R-:W-:Y:S01]  /*6140*/  BSSY B1, `(.L_x_169) ;  /* 0x0000037000017945 */ /* 0x000fe20003800000 */
[----:B0-----:R-:W-:-:S13]  /*6150*/  ISETP.LT.OR P6, PT, R4, 0x1, !P6 ;  /* 0x000000010400780c */ /* 0x001fda00077c1670 */
[----:B------:R-:W-:Y:S05]  /*6160*/  @P6 BRA `(.L_x_170) ;  /* 0x0000000000d06947 */ /* 0x000fea0003800000 */
[----:B------:R-:W-:Y:S02]  /*6170*/  IMAD.SHL.U32 R20, R20, 0x40, RZ ;  /* 0x0000004014147824 */ /* 0x000fe400078e00ff */
[----:B------:R-:W-:Y:S02]  /*6180*/  IMAD.SHL.U32 R19, R19, 0x100, RZ ;  /* 0x0000010013137824 */ /* 0x000fe400078e00ff */
[----:B------:R-:W-:Y:S02]  /*6190*/  IMAD.MOV.U32 R21, RZ, RZ, RZ ;  /* 0x000000ffff157224 */ /* 0x000fe400078e00ff */
[----:B------:R-:W-:Y:S02]  /*61a0*/  IMAD.MOV.U32 R4, RZ, RZ, R10 ;  /* 0x000000ffff047224 */ /* 0x000fe400078e000a */
[----:B------:R-:W-:Y:S02]  /*61b0*/  IMAD.MOV.U32 R5, RZ, RZ, R0 ;  /* 0x000000ffff057224 */ /* 0x000fe400078e0000 */
[----:B------:R-:W-:-:S07]  /*61c0*/  IMAD.MOV.U32 R6, RZ, RZ, R12 ;  /* 0x000000ffff067224 */ /* 0x000fce00078e000c */
.L_x_174:
[----:B------:R-:W0:Y:S01]  /*61d0*/  S2R R14, SR_CgaCtaId ;  /* 0x00000000000e7919 */ /* 0x000e220000008800 */
[----:B------:R-:W-:Y:S01]  /*61e0*/  MOV R7, 0x400 ;  /* 0x0000040000077802 */ /* 0x000fe20000000f00 */
[----:B------:R-:W1:Y:S03]  /*61f0*/  @!P2 LDC R9, c[0x0][0x500] ;  /* 0x00014000ff09ab82 */ /* 0x000e660000000800 */
[----:B0-----:R-:W-:Y:S02]  /*6200*/  LEA R15, R14, R7, 0x18 ;  /* 0x000000070e0f7211 */ /* 0x001fe400078ec0ff */
[----:B------:R-:W-:-:S03]  /*6210*/  SHF.L.U32 R7, R5, 0x1f, RZ ;  /* 0x0000001f05077819 */ /* 0x000fc600000006ff */
[----:B------:R-:W-:-:S04]  /*6220*/  IMAD R14, R6, 0x8, R15 ;  /* 0x00000008060e7824 */ /* 0x000fc800078e020f */
[----:B------:R-:W0:Y:S02]  /*6230*/  SYNCS.PHASECHK.TRANS64.TRYWAIT P1, [R14+URZ+0x58], R7 ;  /* 0x000058070e0075a7 */ /* 0x000e24000802017f */
[----:B01----:R-:W-:Y:S05]  /*6240*/  @!P1 BRA `(.L_x_171) ;  /* 0x0000001000689947 */ /* 0x003fea0003800000 */
.L_x_198:
[----:B0-----:R-:W-:Y:S01]  /*6250*/  PRMT R7, R11, 0x9910, RZ ;  /* 0x000099100b077816 */ /* 0x001fe200000000ff */
[----:B------:R0:W-:Y:S03]  /*6260*/  @!P2 SYNCS.ARRIVE.TRANS64 RZ, [R14+URZ], R9 ;  /* 0x000000090effa9a7 */ /* 0x0001e6000800003f */
[----:B------:R-:W-:-:S13]  /*6270*/  ISETP.NE.AND P1, PT, R7, 0x2, PT ;  /* 0x000000020700780c */ /* 0x000fda0003f25270 */
[----:B0-----:R-:W-:Y:S05]  /*6280*/  @P1 BRA `(.L_x_172) ;  /* 0x0000000000041947 */ /* 0x001fea0003800000 */
[----:B------:R-:W-:Y:S01]  /*6290*/  BPT.TRAP 0x1 ;  /* 0x000000040000795c */ /* 0x000fe20000300000 */
.L_x_172:
[----:B------:R-:W-:Y:S05]  /*62a0*/  @P0 BRA `(.L_x_173) ;  /* 0x0000000000040947 */ /* 0x000fea0003800000 */
[----:B------:R-:W-:Y:S01]  /*62b0*/  BPT.TRAP 0x1 ;  /* 0x000000040000795c */ /* 0x000fe20000300000 */
.L_x_173:
[--C-:B------:R-:W-:Y:S01]  /*62c0*/  IMAD R7, R6, 0x4000, R15.reuse ;  /* 0x0000400006077824 */ /* 0x100fe200078e020f */
[----:B------:R-:W-:Y:S01]  /*62d0*/  R2UR UR9, R14 ;  /* 0x000000000e0972ca */ /* 0x000fe200000e0000 */
[----:B------:R-:W-:Y:S01]  /*62e0*/  IMAD R15, R6, 0x1000, R15 ;  /* 0x00001000060f7824 */ /* 0x000fe200078e020f */
[----:B------:R-:W-:Y:S01]  /*62f0*/  UIADD3 UR4, UP0, UR20, 0xf0, URZ ;  /* 0x000000f014047890 */ /* 0x000fe2000ff1e03f */
[----:B------:R-:W-:Y:S01]  /*6300*/  VIADD R4, R4, 0xffffffff ;  /* 0xffffffff04047836 */ /* 0x000fe20000000000 */
[----:B------:R-:W-:Y:S01]  /*6310*/  R2UR UR5, R7 ;  /* 0x00000000070572ca */ /* 0x000fe200000e0000 */
[----:B------:R-:W-:Y:S01]  /*6320*/  UIADD3 UR22, UP1, UR20, 0x1f0, URZ ;  /* 0x000001f014167890 */ /* 0x000fe2000ff3e03f */
[----:B------:R-:W-:Y:S01]  /*6330*/  R2UR UR8, R15 ;  /* 0x000000000f0872ca */ /* 0x000fe200000e0000 */
[----:B------:R-:W-:Y:S01]  /*6340*/  VIADD R6, R6, 0x1 ;  /* 0x0000000106067836 */ /* 0x000fe20000000000 */
[----:B------:R-:W-:Y:S01]  /*6350*/  R2UR UR11, R19 ;  /* 0x00000000130b72ca */ /* 0x000fe200000e0000 */
[----:B------:R-:W-:Y:S01]  /*6360*/  UIADD3.X UR23, URZ, UR21, URZ, UP1, !UPT ;  /* 0x000000153f177290 */ /* 0x000fe20008ffe43f */
[C---:B------:R-:W-:Y:S01]  /*6370*/  R2UR UR10, R21.reuse ;  /* 0x00000000150a72ca */ /* 0x040fe200000e0000 */
[----:B------:R-:W-:Y:S01]  /*6380*/  UMOV UR6, 0x0 ;  /* 0x0000000000067882 */ /* 0x000fe20000000000 */
[----:B------:R-:W-:Y:S01]  /*6390*/  R2UR UR12, R8 ;  /* 0x00000000080c72ca */ /* 0x000fe200000e0000 */
[----:B------:R-:W-:Y:S01]  /*63a0*/  UMOV UR7, 0x10000000 ;  /* 0x1000000000077882 */ /* 0x000fe20000000000 */
[----:B------:R-:W-:Y:S01]  /*63b0*/  R2UR UR18, R20 ;  /* 0x00000000141272ca */ /* 0x000fe200000e0000 */
[----:B------:R-:W-:Y:S01]  /*63c0*/  VIADD R21, R21, 0x40 ;  /* 0x0000004015157836 */ /* 0x000fe20000000000 */
[----:B------:R-:W-:Y:S01]  /*63d0*/  ISETP.GT.AND P3, PT, R4, 0x1, PT ;  /* 0x000000010400780c */ /* 0x000fe20003f64270 */
[----:B------:R-:W-:Y:S01]  /*63e0*/  UIADD3 UR13, UR5, 0x180, URZ ;  /* 0x00000180050d7890 */ /* 0x000fe2000fffe03f */
[----:B------:R-:W-:Y:S01]  /*63f0*/  ISETP.NE.AND P1, PT, R6, 0xb, PT ;  /* 0x0000000b0600780c */ /* 0x000fe20003f25270 */
[----:B------:R-:W-:-:S02]  /*6400*/  UIADD3.X UR5, URZ, UR21, URZ, UP0, !UPT ;  /* 0x000000153f057290 */ /* 0x000fc400087fe43f */
[----:B------:R-:W-:Y:S01]  /*6410*/  UIADD3 UR14, UR8, 0x2c180, URZ ;  /* 0x0002c180080e7890 */ /* 0x000fe2000fffe03f */
[----:B------:R-:W-:Y:S02]  /*6420*/  SEL R14, RZ, 0x1, P1 ;  /* 0x00000001ff0e7807 */ /* 0x000fe40000800000 */
[----:B------:R-:W-:Y:S01]  /*6430*/  UMOV UR8, UR13 ;  /* 0x0000000d00087c82 */ /* 0x000fe20008000000 */
[----:B------:R-:W-:Y:S02]  /*6440*/  SEL R6, R6, RZ, P1 ;  /* 0x000000ff06067207 */ /* 0x000fe40000800000 */
[----:B------:R-:W-:Y:S01]  /*6450*/  LOP3.LUT R5, R5, R14, RZ, 0x3c, !PT ;  /* 0x0000000e05057212 */ /* 0x000fe200078e3cff */
[----:B------:R0:W-:Y:S02]  /*6460*/  UTMALDG.3D [UR8], [UR4], desc[UR6] ;  /* 0x00000608040075b4 */ /* 0x0001e40008011000 */
[----:B0-----:R-:W-:Y:S01]  /*6470*/  UMOV UR8, UR14 ;  /* 0x0000000e00087c82 */ /* 0x001fe20008000000 */
[----:B------:R-:W-:-:S02]  /*6480*/  UMOV UR11, UR18 ;  /* 0x00000012000b7c82 */ /* 0x000fc40008000000 */
[----:B------:R0:W-:Y:S02]  /*6490*/  UTMALDG.3D [UR8], [UR22], desc[UR6] ;  /* 0x00000608160075b4 */ /* 0x0001e40008011000 */
[----:B0-----:R-:W-:Y:S05]  /*64a0*/  @P3 BRA `(.L_x_174) ;  /* 0xfffffffc00483947 */ /* 0x001fea000383ffff */
.L_x_170:
[----:B------:R-:W-:Y:S05]  /*64b0*/  BSYNC B1 ;  /* 0x0000000000017941 */ /* 0x000fea0003800000 */
.L_x_169:
[----:B------:R-:W-:Y:S01]  /*64c0*/  LOP3.LUT P3, RZ, R13, 0xff, RZ, 0xc0, !PT ;  /* 0x000000ff0dff7812 */ /* 0x000fe2000786c0ff */
[----:B------:R-:W-:Y:S01]  /*64d0*/  IMAD.IADD R12, R3, 0x1, R12 ;  /* 0x00000001030c7824 */ /* 0x000fe200078e020c */
[----:B------:R-:W-:Y:S01]  /*64e0*/  IADD3 R16, P4, R16, UR36, RZ ;  /* 0x0000002410107c10 */ /* 0x000fe2000ff9e0ff */
[----:B------:R-:W-:Y:S01]  /*64f0*/  ULDC.64 UR4, c[0x0][0x650] ;  /* 0x0001940000047ab9 */ /* 0x000fe20000000a00 */
[----:B------:R-:W-:Y:S01]  /*6500*/  BSSY B1, `(.L_x_175) ;  /* 0x000006a000017945 */ /* 0x000fe20003800000 */
[----:B------:R-:W-:Y:S01]  /*6510*/  IMAD.MOV.U32 R19, RZ, RZ, -0x1 ;  /* 0xffffffffff137424 */ /* 0x000fe200078e00ff */
[----:B------:R-:W-:Y:S01]  /*6520*/  ISETP.GT.U32.AND P1, PT, R12, 0xa, PT ;  /* 0x0000000a0c00780c */ /* 0x000fe20003f24070 */
[----:B------:R-:W-:Y:S01]  /*6530*/  IMAD.MOV.U32 R20, RZ, RZ, -0x1 ;  /* 0xffffffffff147424 */ /* 0x000fe200078e00ff */
[----:B------:R-:W-:Y:S01]  /*6540*/  IADD3.X R17, R17, UR42, RZ, P4, !PT ;  /* 0x0000002a11117c10 */ /* 0x000fe2000a7fe4ff */
[----:B------:R-:W-:Y:S01]  /*6550*/  IMAD.MOV.U32 R8, RZ, RZ, -0x1 ;  /* 0xffffffffff087424 */ /* 0x000fe200078e00ff */
[----:B------:R-:W-:-:S02]  /*6560*/  ISETP.LT.U32.AND P1, PT, R3, 0xb, P1 ;  /* 0x0000000b0300780c */ /* 0x000fc40000f21070 */
[----:B------:R-:W-:Y:S01]  /*6570*/  PRMT R13, RZ, 0x7610, R13 ;  /* 0x00007610ff0d7816 */ /* 0x000fe2000000000d */
[----:B------:R-:W0:Y:S01]  /*6580*/  @P3 S2R R5, SR_CgaCtaId ;  /* 0x0000000000053919 */ /* 0x000e220000008800 */
[----:B------:R-:W-:-:S04]  /*6590*/  @P3 MOV R4, 0x400 ;  /* 0x0000040000043802 */ /* 0x000fc80000000f00 */
[----:B0-----:R-:W-:Y:S01]  /*65a0*/  @P3 LEA R6, R5, R4, 0x18 ;  /* 0x0000000405063211 */ /* 0x001fe200078ec0ff */
[----:B------:R-:W-:-:S03]  /*65b0*/  IMAD.WIDE.U32 R4, R12, -0x45d1745d, RZ ;  /* 0xba2e8ba30c047825 */ /* 0x000fc600078e00ff */
[----:B------:R0:W-:Y:S01]  /*65c0*/  @P3 SYNCS.ARRIVE.TRANS64.A1T0 RZ, [R6+URZ+0xc8], RZ ;  /* 0x0000c8ff06ff39a7 */ /* 0x0001e2000810003f */
[----:B------:R-:W-:Y:S02]  /*65d0*/  ISETP.GE.U32.AND P3, PT, R3, 0xb, PT ;  /* 0x0000000b0300780c */ /* 0x000fe40003f66070 */
[----:B------:R-:W-:Y:S02]  /*65e0*/  SHF.R.U32.HI R7, RZ, 0x3, R5 ;  /* 0x00000003ff077819 */ /* 0x000fe40000011605 */
[----:B------:R-:W-:Y:S02]  /*65f0*/  SEL R5, RZ, 0x1, !P1 ;  /* 0x00000001ff057807 */ /* 0x000fe40004800000 */
[----:B------:R-:W-:Y:S01]  /*6600*/  ISETP.GE.U32.AND P1, PT, R16, UR4, PT ;  /* 0x0000000410007c0c */ /* 0x000fe2000bf26070 */
[----:B------:R-:W-:Y:S01]  /*6610*/  IMAD R12, R7, -0xb, R12 ;  /* 0xfffffff5070c7824 */ /* 0x000fe200078e020c */
[----:B------:R-:W-:Y:S02]  /*6620*/  LOP3.LUT R0, R0, R5, RZ, 0x3c, !PT ;  /* 0x0000000500007212 */ /* 0x000fe400078e3cff */
[----:B------:R-:W-:-:S02]  /*6630*/  ISETP.GE.U32.AND.EX P1, PT, R17, UR5, PT, P1 ;  /* 0x0000000511007c0c */ /* 0x000fc4000bf26110 */
[----:B------:R-:W-:Y:S02]  /*6640*/  PRMT R4, RZ, 0x7610, R4 ;  /* 0x00007610ff047816 */ /* 0x000fe40000000004 */
[----:B------:R-:W-:-:S09]  /*6650*/  @P3 LOP3.LUT R0, R0, 0x1, R7, 0x78, !PT ;  /* 0x0000000100003812 */ /* 0x000fd200078e7807 */
[----:B0-----:R-:W-:Y:S05]  /*6660*/  @P1 BRA `(.L_x_176) ;  /* 0x00000004004c1947 */ /* 0x001fea0003800000 */
[----:B------:R-:W-:Y:S01]  /*6670*/  ULDC.64 UR4, c[0x0][0x628] ;  /* 0x00018a0000047ab9 */ /* 0x000fe20000000a00 */
[----:B------:R-:W0:Y:S01]  /*6680*/  S2R R15, SR_CTAID.X ;  /* 0x00000000000f7919 */ /* 0x000e220000002500 */
[----:B------:R-:W-:Y:S01]  /*6690*/  ISETP.NE.U32.AND P1, PT, RZ, UR4, PT ;  /* 0x00000004ff007c0c */ /* 0x000fe2000bf25070 */
[----:B------:R-:W-:Y:S01]  /*66a0*/  ULDC UR7, c[0x0][0x630] ;  /* 0x00018c0000077ab9 */ /* 0x000fe20000000800 */
[----:B------:R-:W-:Y:S01]  /*66b0*/  IMAD.MOV.U32 R4, RZ, RZ, R16 ;  /* 0x000000ffff047224 */ /* 0x000fe200078e0010 */
[----:B------:R-:W1:Y:S01]  /*66c0*/  S2R R14, SR_CTAID.Y ;  /* 0x00000000000e7919 */ /* 0x000e620000002600 */
[----:B------:R-:W-:Y:S01]  /*66d0*/  ISETP.NE.AND.EX P1, PT, RZ, UR5, PT, P1 ;  /* 0x00000005ff007c0c */ /* 0x000fe2000bf25310 */
[----:B------:R-:W-:-:S12]  /*66e0*/  IMAD.MOV.U32 R5, RZ, RZ, R17 ;  /* 0x000000ffff057224 */ /* 0x000fd800078e0011 */
[----:B------:R-:W-:Y:S05]  /*66f0*/  @!P1 BRA `(.L_x_177) ;  /* 0x0000000000289947 */ /* 0x000fea0003800000 */
[----:B------:R-:W-:Y:S02]  /*6700*/  ULDC UR6, c[0x0][0x634] ;  /* 0x00018d0000067ab9 */ /* 0x000fe40000000800 */
[----:B------:R-:W-:-:S05]  /*6710*/  IADD3 R9, P1, R16, UR6, RZ ;  /* 0x0000000610097c10 */ /* 0x000fca000ff3e0ff */
[----:B------:R-:W-:-:S04]  /*6720*/  IMAD.X R19, RZ, RZ, R17, P1 ;  /* 0x000000ffff137224 */ /* 0x000fc800008e0611 */
[----:B------:R-:W-:-:S04]  /*6730*/  IMAD.WIDE.U32 R6, R19, UR4, RZ ;  /* 0x0000000413067c25 */ /* 0x000fc8000f8e00ff */
[----:B------:R-:W-:-:S04]  /*6740*/  IMAD.WIDE.U32 R6, P1, R9, UR5, R6 ;  /* 0x0000000509067c25 */ /* 0x000fc8000f820006 */
[----:B------:R-:W-:-:S04]  /*6750*/  IMAD.WIDE.U32 R8, R9, UR4, RZ ;  /* 0x0000000409087c25 */ /* 0x000fc8000f8e00ff */
[----:B------:R-:W-:Y:S01]  /*6760*/  IMAD.X R5, RZ, RZ, RZ, P1 ;  /* 0x000000ffff057224 */ /* 0x000fe200008e06ff */
[----:B------:R-:W-:Y:S01]  /*6770*/  IADD3 RZ, P1, R9, R6, RZ ;  /* 0x0000000609ff7210 */ /* 0x000fe20007f3e0ff */
[----:B------:R-:W-:-:S04]  /*6780*/  IMAD.MOV.U32 R4, RZ, RZ, R7 ;  /* 0x000000ffff047224 */ /* 0x000fc800078e0007 */
[----:B------:R-:W-:-:S08]  /*6790*/  IMAD.WIDE.U32.X R4, R19, UR5, R4, P1 ;  /* 0x0000000513047c25 */ /* 0x000fd000088e0404 */
.L_x_177:
[--C-:B------:R-:W-:Y:S01]  /*67a0*/  SHF.R.U64 R8, R4, UR7, R5.reuse ;  /* 0x0000000704087c19 */ /* 0x100fe20008001205 */
[----:B------:R-:W-:Y:S01]  /*67b0*/  ULDC.64 UR4, c[0x0][0x620] ;  /* 0x0001880000047ab9 */ /* 0x000fe20000000a00 */
[----:B------:R-:W-:Y:S01]  /*67c0*/  SHF.R.U32.HI R4, RZ, UR7, R5 ;  /* 0x00000007ff047c19 */ /* 0x000fe20008011605 */
[----:B------:R-:W2:Y:S01]  /*67d0*/  LDC R24, c[0x0][0x144] ;  /* 0x00005100ff187b82 */ /* 0x000ea20000000800 */
[----:B------:R-:W-:Y:S01]  /*67e0*/  IADD3 R7, P1, RZ, -R8, RZ ;  /* 0x80000008ff077210 */ /* 0x000fe20007f3e0ff */
[----:B------:R-:W-:Y:S01]  /*67f0*/  ULDC.64 UR8, c[0x0][0x640] ;  /* 0x0001900000087ab9 */ /* 0x000fe20000000a00 */
[----:B0-----:R-:W-:Y:S01]  /*6800*/  I2FP.F32.U32 R9, R15 ;  /* 0x0000000f00097245 */ /* 0x001fe20000201000 */
[----:B------:R-:W-:Y:S02]  /*6810*/  ULDC UR6, c[0x0][0x608] ;  /* 0x0001820000067ab9 */ /* 0x000fe40000000800 */
[----:B------:R-:W-:Y:S01]  /*6820*/  IMAD.X R4, RZ, RZ, ~R4, P1 ;  /* 0x000000ffff047224 */ /* 0x000fe200008e0e04 */
[----:B------:R-:W-:Y:S01]  /*6830*/  ISETP.NE.U32.AND P1, PT, RZ, UR8, PT ;  /* 0x00000008ff007c0c */ /* 0x000fe2000bf25070 */
[----:B------:R-:W0:Y:S02]  /*6840*/  LDC R21, c[0x0][0x148] ;  /* 0x00005200ff157b82 */ /* 0x000e240000000800 */
[----:B------:R-:W-:Y:S01]  /*6850*/  IMAD R6, R4, UR4, RZ ;  /* 0x0000000404067c24 */ /* 0x000fe2000f8e02ff */
[----:B------:R-:W-:Y:S01]  /*6860*/  ISETP.NE.AND.EX P1, PT, RZ, UR9, PT, P1 ;  /* 0x00000009ff007c0c */ /* 0x000fe2000bf25310 */
[----:B------:R-:W-:Y:S01]  /*6870*/  IMAD.WIDE.U32 R4, R7, UR4, R16 ;  /* 0x0000000407047c25 */ /* 0x000fe2000f8e0010 */
[----:B------:R-:W-:-:S03]  /*6880*/  ULDC UR4, c[0x0][0x150] ;  /* 0x0000540000047ab9 */ /* 0x000fc60000000800 */
[----:B------:R-:W-:Y:S02]  /*6890*/  IMAD R7, R7, UR5, R6 ;  /* 0x0000000507077c24 */ /* 0x000fe4000f8e0206 */
[----:B------:R-:W-:Y:S01]  /*68a0*/  FMUL R6, R9, UR4 ;  /* 0x0000000409067c20 */ /* 0x000fe20008400000 */
[----:B------:R-:W-:Y:S01]  /*68b0*/  ULDC UR4, c[0x0][0x618] ;  /* 0x0001860000047ab9 */ /* 0x000fe20000000800 */
[----:B------:R-:W-:Y:S01]  /*68c0*/  ULDC UR5, c[0x0][0x154] ;  /* 0x0000550000057ab9 */ /* 0x000fe20000000800 */
[----:B------:R-:W-:-:S03]  /*68d0*/  IMAD.IADD R5, R5, 0x1, R7 ;  /* 0x0000000105057824 */ /* 0x000fc600078e0207 */
[----:B------:R-:W3:Y:S02]  /*68e0*/  F2I.U32.TRUNC.NTZ R6, R6 ;  /* 0x0000000600067305 */ /* 0x000ee4000020f000 */
[----:B------:R-:W-:Y:S02]  /*68f0*/  SHF.R.U64 R9, R4, UR4, R5 ;  /* 0x0000000404097c19 */ /* 0x000fe40008001205 */
[----:B-1----:R-:W-:-:S05]  /*6900*/  I2FP.F32.U32 R4, R14 ;  /* 0x0000000e00047245 */ /* 0x002fca0000201000 */
[----:B------:R-:W-:Y:S01]  /*6910*/  FMUL R22, R4, UR5 ;  /* 0x0000000504167c20 */ /* 0x000fe20008400000 */
[----:B------:R-:W-:Y:S01]  /*6920*/  SHF.R.U32.HI R4, RZ, UR4, R5 ;  /* 0x00000004ff047c19 */ /* 0x000fe20008011605 */
[----:B------:R-:W-:-:S03]  /*6930*/  ULDC UR4, c[0x0][0x658] ;  /* 0x0001960000047ab9 */ /* 0x000fc60000000800 */
[--C-:B------:R-:W-:Y:S01]  /*6940*/  SHF.R.U64 R20, R9, UR6, R4.reuse ;  /* 0x0000000609147c19 */ /* 0x100fe20008001204 */
[----:B------:R-:W1:Y:S01]  /*6950*/  F2I.U32.TRUNC.NTZ R22, R22 ;  /* 0x0000001600167305 */ /* 0x000e62000020f000 */
[----:B------:R-:W-:Y:S01]  /*6960*/  SHF.R.U32.HI R5, RZ, UR6, R4 ;  /* 0x00000006ff057c19 */ /* 0x000fe20008011604 */
[----:B---3--:R-:W-:-:S03]  /*6970*/  IMAD.MOV R6, RZ, RZ, -R6 ;  /* 0x000000ffff067224 */ /* 0x008fc600078e0a06 */
[----:B------:R-:W-:Y:S01]  /*6980*/  SHF.R.U64 R19, R20, UR4, R5 ;  /* 0x0000000414137c19 */ /* 0x000fe20008001205 */
[----:B--2---:R-:W-:Y:S01]  /*6990*/  IMAD R15, R24, R6, R15 ;  /* 0x00000006180f7224 */ /* 0x004fe200078e020f */
[----:B------:R-:W-:-:S03]  /*69a0*/  SHF.R.U32.HI R23, RZ, UR4, R5 ;  /* 0x00000004ff177c19 */ /* 0x000fc60008011605 */
[----:B------:R-:W-:Y:S02]  /*69b0*/  IMAD.MOV.U32 R4, RZ, RZ, R19 ;  /* 0x000000ffff047224 */ /* 0x000fe400078e0013 */
[----:B------:R-:W-:Y:S01]  /*69c0*/  IMAD.MOV.U32 R5, RZ, RZ, R23 ;  /* 0x000000ffff057224 */ /* 0x000fe200078e0017 */
[----:B-1----:R-:W-:Y:S06]  /*69d0*/  @!P1 BRA `(.L_x_178) ;  /* 0x0000000000289947 */ /* 0x002fec0003800000 */
[----:B------:R-:W-:Y:S02]  /*69e0*/  ULDC UR4, c[0x0][0x64c] ;  /* 0x0001930000047ab9 */ /* 0x000fe40000000800 */
[----:B------:R-:W-:-:S05]  /*69f0*/  IADD3 R5, P1, R19, UR4, RZ ;  /* 0x0000000413057c10 */ /* 0x000fca000ff3e0ff */
[----:B------:R-:W-:-:S04]  /*6a00*/  IMAD.X R23, RZ, RZ, R23, P1 ;  /* 0x000000ffff177224 */ /* 0x000fc800008e0617 */
[----:B------:R-:W-:-:S04]  /*6a10*/  IMAD.WIDE.U32 R6, R23, UR8, RZ ;  /* 0x0000000817067c25 */ /* 0x000fc8000f8e00ff */
[----:B------:R-:W-:-:S04]  /*6a20*/  IMAD.WIDE.U32 R6, P1, R5, UR9, R6 ;  /* 0x0000000905067c25 */ /* 0x000fc8000f820006 */
[----:B------:R-:W-:-:S04]  /*6a30*/  IMAD.WIDE.U32 R4, R5, UR8, RZ ;  /* 0x0000000805047c25 */ /* 0x000fc8000f8e00ff */
[----:B------:R-:W-:Y:S01]  /*6a40*/  IMAD.MOV.U32 R4, RZ, RZ, R7 ;  /* 0x000000ffff047224 */ /* 0x000fe200078e0007 */
[----:B------:R-:W-:Y:S01]  /*6a50*/  IADD3 RZ, P3, R5, R6, RZ ;  /* 0x0000000605ff7210 */ /* 0x000fe20007f7e0ff */
[----:B------:R-:W-:-:S04]  /*6a60*/  IMAD.X R5, RZ, RZ, RZ, P1 ;  /* 0x000000ffff057224 */ /* 0x000fc800008e06ff */
[----:B------:R-:W-:-:S08]  /*6a70*/  IMAD.WIDE.U32.X R4, R23, UR9, R4, P3 ;  /* 0x0000000917047c25 */ /* 0x000fd000098e0404 */
.L_x_178:
[----:B------:R-:W-:Y:S01]  /*6a80*/  ISETP.NE.AND P1, PT, R2, 0x1, PT ;  /* 0x000000010200780c */ /* 0x000fe20003f25270 */
[----:B------:R-:W-:Y:S01]  /*6a90*/  ULDC UR4, c[0x0][0x648] ;  /* 0x0001920000047ab9 */ /* 0x000fe20000000800 */
[----:B------:R-:W-:Y:S01]  /*6aa0*/  LOP3.LUT R20, R20, UR16, RZ, 0xc0, !PT ;  /* 0x0000001014147c12 */ /* 0x000fe2000f8ec0ff */
[----:B------:R-:W-:Y:S01]  /*6ab0*/  IMAD.MOV R22, RZ, RZ, -R22 ;  /* 0x000000ffff167224 */ /* 0x000fe200078e0a16 */
[----:B------:R-:W-:Y:S01]  /*6ac0*/  SHF.R.U64 R5, R4, UR4, R5 ;  /* 0x0000000404057c19 */ /* 0x000fe20008001205 */
[----:B------:R-:W-:Y:S01]  /*6ad0*/  ULDC UR4, c[0x0][0x638] ;  /* 0x00018e0000047ab9 */ /* 0x000fe20000000800 */
[----:B------:R-:W-:Y:S01]  /*6ae0*/  LOP3.LUT R6, R9, UR15, RZ, 0xc0, !PT ;  /* 0x0000000f09067c12 */ /* 0x000fe2000f8ec0ff */
[----:B------:R-:W-:Y:S02]  /*6af0*/  ULDC UR5, c[0x0][0x610] ;  /* 0x0001840000057ab9 */ /* 0x000fe40000000800 */
[----:B------:R-:W-:Y:S02]  /*6b00*/  IMAD.MOV R4, RZ, RZ, -R5 ;  /* 0x000000ffff047224 */ /* 0x000fe400078e0a05 */
[----:B------:R-:W-:-:S02]  /*6b10*/  IMAD R20, R5, UR17, R20 ;  /* 0x0000001105147c24 */ /* 0x000fc4000f8e0214 */
[----:B0-----:R-:W-:Y:S02]  /*6b20*/  @P1 IMAD R15, R21, R22, R14 ;  /* 0x00000016150f1224 */ /* 0x001fe400078e020e */
[----:B------:R-:W-:Y:S01]  /*6b30*/  IMAD R19, R4, UR4, R19 ;  /* 0x0000000404137c24 */ /* 0x000fe2000f8e0213 */
[----:B------:R-:W-:Y:S01]  /*6b40*/  ULDC UR4, c[0x0][0x600] ;  /* 0x0001800000047ab9 */ /* 0x000fe20000000800 */
[----:B------:R-:W-:Y:S02]  /*6b50*/  IMAD R15, R20, UR5, R15 ;  /* 0x00000005140f7c24 */ /* 0x000fe4000f8e020f */
[----:B------:R-:W-:Y:S02]  /*6b60*/  IMAD R6, R19, UR4, R6 ;  /* 0x0000000413067c24 */ /* 0x000fe4000f8e0206 */
[----:B------:R-:W-:-:S03]  /*6b70*/  IMAD.MOV.U32 R4, RZ, RZ, 0x1 ;  /* 0x00000001ff047424 */ /* 0x000fc600078e00ff */
[----:B------:R-:W-:Y:S02]  /*6b80*/  SEL R20, R6, R15, !P1 ;  /* 0x0000000f06147207 */ /* 0x000fe40004800000 */
[----:B------:R-:W-:-:S07]  /*6b90*/  SEL R19, R15, R6, !P1 ;  /* 0x000000060f137207 */ /* 0x000fce0004800000 */
.L_x_176:
[----:B------:R-:W-:Y:S05]  /*6ba0*/  BSYNC B1 ;  /* 0x0000000000017941 */ /* 0x000fea0003800000 */
.L_x_175:
[----:B------:R-:W-:-:S13]  /*6bb0*/  LOP3.LUT P1, RZ, R4, 0xff, RZ, 0xc0, !PT ;  /* 0x000000ff04ff7812 */ /* 0x000fda000782c0ff */
[----:B------:R-:W-:Y:S05]  /*6bc0*/  @P1 BRA `(.L_x_179) ;  /* 0xfffffff4004c1947 */ /* 0x000fea000383ffff */
[----:B------:R-:W-:Y:S05]  /*6bd0*/  BSYNC B0 ;  /* 0x0000000000007941 */ /* 0x000fea0003800000 */
.L_x_167:
[----:B------:R-:W-:-:S03]  /*6be0*/  UMOV UR4, 0xffffffff ;  /* 0xffffffff00047882 */ /* 0x000fc60000000000 */
[----:B------:R-:W-:Y:S05]  /*6bf0*/  BRA.DIV UR4, `(.L_x_180) ;  /* 0x0000000a04107947 */ /* 0x000fea000b800000 */
[----:B------:R-:W-:-:S13]  /*6c00*/  ELECT P6, URZ, PT ;  /* 0x00000000003f782f */ /* 0x000fda00038c0000 */
.L_x_201:
[----:B------:R-:W-:Y:S04]  /*6c10*/  BSSY B0, `(.L_x_181) ;  /* 0x000006a000007945 */ /* 0x000fe80003800000 */
[----:B------:R-:W-:Y:S05]  /*6c20*/  @!P6 BRA `(.L_x_182) ;  /* 0x0000000400a0e947 */ /* 0x000fea0003800000 */
[----:B------:R-:W-:-:S04]  /*6c30*/  LOP3.LUT R18, R18, 0x2, RZ, 0xfc, !PT ;  /* 0x0000000212127812 */ /* 0x000fc800078efcff */
[----:B------:R-:W-:-:S13]  /*6c40*/  ISETP.NE.AND P0, PT, R18, 0x3, PT ;  /* 0x000000031200780c */ /* 0x000fda0003f05270 */
[----:B------:R-:W-:Y:S05]  /*6c50*/  @!P0 BRA `(.L_x_183) ;  /* 0x0000000000048947 */ /* 0x000fea0003800000 */
[----:B------:R-:W-:Y:S01]  /*6c60*/  BPT.TRAP 0x1 ;  /* 0x000000040000795c */ /* 0x000fe20000300000 */
.L_x_183:
[----:B------:R-:W0:Y:S01]  /*6c70*/  S2R R3, SR_CgaCtaId ;  /* 0x0000000000037919 */ /* 0x000e220000008800 */
[----:B------:R-:W-:-:S04]  /*6c80*/  MOV R2, 0x400 ;  /* 0x0000040000027802 */ /* 0x000fc80000000f00 */
[----:B0-----:R-:W-:Y:S02]  /*6c90*/  LEA R3, R3, R2, 0x18 ;  /* 0x0000000203037211 */ /* 0x001fe400078ec0ff */
[----:B------:R-:W-:-:S03]  /*6ca0*/  SHF.L.U32 R2, R0, 0x1f, RZ ;  /* 0x0000001f00027819 */ /* 0x000fc600000006ff */
[----:B------:R-:W-:-:S04]  /*6cb0*/  VIADD R3, R3, 0x58 ;  /* 0x0000005803037836 */ /* 0x000fc80000000000 */
[C---:B------:R-:W-:Y:S02]  /*6cc0*/  IMAD R7, R12.reuse, 0x8, R3 ;  /* 0x000000080c077824 */ /* 0x040fe400078e0203 */
[----:B------:R-:W-:Y:S02]  /*6cd0*/  VIADD R12, R12, 0x1 ;  /* 0x000000010c0c7836 */ /* 0x000fe40000000000 */
[----:B------:R-:W0:Y:S03]  /*6ce0*/  SYNCS.PHASECHK.TRANS64.TRYWAIT P0, [R7+URZ], R2 ;  /* 0x00000002070075a7 */ /* 0x000e26000800017f */
[----:B------:R-:W-:-:S04]  /*6cf0*/  ISETP.NE.AND P1, PT, R12, 0xb, PT ;  /* 0x0000000b0c00780c */ /* 0x000fc80003f25270 */
[----:B------:R-:W-:Y:S02]  /*6d00*/  SEL R5, RZ, 0x1, P1 ;  /* 0x00000001ff057807 */ /* 0x000fe40000800000 */
[----:B------:R-:W-:Y:S02]  /*6d10*/  SEL R12, R12, RZ, P1 ;  /* 0x000000ff0c0c7207 */ /* 0x000fe40000800000 */
[----:B------:R-:W-:-:S03]  /*6d20*/  LOP3.LUT R5, R0, R5, RZ, 0x3c, !PT ;  /* 0x0000000500057212 */ /* 0x000fc600078e3cff */
[----:B------:R-:W-:Y:S01]  /*6d30*/  IMAD R9, R12, 0x8, R3 ;  /* 0x000000080c097824 */ /* 0x000fe200078e0203 */
[----:B------:R-:W-:Y:S01]  /*6d40*/  SHF.L.U32 R4, R5, 0x1f, RZ ;  /* 0x0000001f05047819 */ /* 0x000fe200000006ff */
[----:B0-----:R-:W-:Y:S06]  /*6d50*/  @!P0 BRA `(.L_x_184) ;  /* 0x0000000400d88947 */ /* 0x001fec0003800000 */
.L_x_202:
[----:B------:R-:W1:Y:S01]  /*6d60*/  SYNCS.PHASECHK.TRANS64.TRYWAIT P0, [R9+URZ], R4 ;  /* 0x00000004090075a7 */ /* 0x000e62000800017f */
[----:B------:R-:W-:-:S05]  /*6d70*/  VIADD R0, R12, 0x1 ;  /* 0x000000010c007836 */ /* 0x000fca0000000000 */
[----:B------:R-:W-:-:S04]  /*6d80*/  ISETP.NE.AND P1, PT, R0, 0xb, PT ;  /* 0x0000000b0000780c */ /* 0x000fc80003f25270 */
[----:B0-----:R-:W-:Y:S02]  /*6d90*/  SEL R2, RZ, 0x1, P1 ;  /* 0x00000001ff027807 */ /* 0x001fe40000800000 */
[----:B------:R-:W-:Y:S02]  /*6da0*/  SEL R0, R0, RZ, P1 ;  /* 0x000000ff00007207 */ /* 0x000fe40000800000 */
[----:B------:R-:W-:-:S03]  /*6db0*/  LOP3.LUT R7, R5, R2, RZ, 0x3c, !PT ;  /* 0x0000000205077212 */ /* 0x000fc600078e3cff */
[----:B------:R-:W-:Y:S01]  /*6dc0*/  IMAD R6, R0, 0x8, R3 ;  /* 0x0000000800067824 */ /* 0x000fe200078e0203 */
[----:B------:R-:W-:Y:S01]  /*6dd0*/  SHF.L.U32 R5, R7, 0x1f, RZ ;  /* 0x0000001f07057819 */ /* 0x000fe200000006ff */
[----:B-1----:R-:W-:Y:S06]  /*6de0*/  @!P0 BRA `(.L_x_185) ;  /* 0x0000000400c88947 */ /* 0x002fec0003800000 */
.L_x_203:
[----:B------:R-:W1:Y:S01]  /*6df0*/  SYNCS.PHASECHK.TRANS64.TRYWAIT P0, [R6+URZ], R5 ;  /* 0x00000005060075a7 */ /* 0x000e62000800017f */
[----:B------:R-:W-:-:S05]  /*6e00*/  VIADD R0, R0, 0x1 ;  /* 0x0000000100007836 */ /* 0x000fca0000000000 */
[----:B------:R-:W-:-:S04]  /*6e10*/  ISETP.NE.AND P1, PT, R0, 0xb, PT ;  /* 0x0000000b0000780c */ /* 0x000fc80003f25270 */
[----:B------:R-:W-:Y:S02]  /*6e20*/  SEL R2, RZ, 0x1, P1 ;  /* 0x00000001ff027807 */ /* 0x000fe40000800000 */
[----:B------:R-:W-:Y:S02]  /*6e30*/  SEL R0, R0, RZ, P1 ;  /* 0x000000ff00007207 */ /* 0x000fe40000800000 */
[----:B------:R-:W-:-:S03]  /*6e40*/  LOP3.LUT R7, R7, R2, RZ, 0x3c, !PT ;  /* 0x0000000207077212 */ /* 0x000fc600078e3cff */
[----:B0-----:R-:W-:Y:S01]  /*6e50*/  IMAD R9, R0, 0x8, R3 ;  /* 0x0000000800097824 */ /* 0x001fe200078e0203 */
[----:B------:R-:W-:Y:S01]  /*6e60*/  SHF.L.U32 R4, R7, 0x1f, RZ ;  /* 0x0000001f07047819 */ /* 0x000fe200000006ff */
[----:B-1----:R-:W-:Y:S06]  /*6e70*/  @!P0 BRA `(.L_x_186) ;  /* 0x0000000400b88947 */ /* 0x002fec0003800000 */
.L_x_204:
        /* <DEDUP_REMOVED lines=9> */
.L_x_205:
        /* <DEDUP_REMOVED lines=9> */
.L_x_206:
        /* <DEDUP_REMOVED lines=9> */
.L_x_207:
        /* <DEDUP_REMOVED lines=9> */
.L_x_208:
        /* <DEDUP_REMOVED lines=9> */
.L_x_209:
        /* <DEDUP_REMOVED lines=9> */
.L_x_210:
[----:B------:R-:W1:Y:S01]  /*71e0*/  SYNCS.PHASECHK.TRANS64.TRYWAIT P0, [R9+URZ], R4 ;  /* 0x00000004090075a7 */ /* 0x000e62000800017f */
[----:B------:R-:W-:-:S05]  /*71f0*/  VIADD R0, R0, 0x1 ;  /* 0x0000000100007836 */ /* 0x000fca0000000000 */
[----:B------:R-:W-:-:S04]  /*7200*/  ISETP.NE.AND P1, PT, R0, 0xb, PT ;  /* 0x0000000b0000780c */ /* 0x000fc80003f25270 */
[----:B------:R-:W-:Y:S02]  /*7210*/  SEL R2, RZ, 0x1, P1 ;  /* 0x00000001ff027807 */ /* 0x000fe40000800000 */
[----:B------:R-:W-:Y:S02]  /*7220*/  SEL R0, R0, RZ, P1 ;  /* 0x000000ff00007207 */ /* 0x000fe40000800000 */
[----:B------:R-:W-:Y:S01]  /*7230*/  LOP3.LUT R2, R7, R2, RZ, 0x3c, !PT ;  /* 0x0000000207027212 */ /* 0x000fe200078e3cff */
[----:B-1----:R-:W-:Y:S06]  /*7240*/  @!P0 BRA `(.L_x_193) ;  /* 0x0000000400508947 */ /* 0x002fec0003800000 */
.L_x_211:
[----:B------:R-:W-:Y:S01]  /*7250*/  IMAD R3, R0, 0x8, R3 ;  /* 0x0000000800037824 */ /* 0x000fe200078e0203 */
[----:B------:R-:W-:-:S07]  /*7260*/  SHF.L.U32 R0, R2, 0x1f, RZ ;  /* 0x0000001f02007819 */ /* 0x000fce00000006ff */
.L_x_194:
[----:B--2---:R2:W3:Y:S02]  /*7270*/  SYNCS.PHASECHK.TRANS64.TRYWAIT P0, [R3+URZ], R0 ;  /* 0x00000000030075a7 */ /* 0x0044e4000800017f */
[----:B---3--:R-:W-:Y:S05]  /*7280*/  @!P0 NANOSLEEP.SYNCS 0x989680 ;  /* 0x009896800000895d */ /* 0x008fea0003900000 */
[----:B------:R-:W3:Y:S02]  /*7290*/  @!P0 SYNCS.PHASECHK.TRANS64 P0, [R3+URZ], R0 ;  /* 0x00000000030085a7 */ /* 0x000ee4000800007f */
[----:B---3--:R-:W-:Y:S05]  /*72a0*/  @!P0 BRA `(.L_x_194) ;  /* 0xfffffffc00f08947 */ /* 0x008fea000383ffff */
.L_x_182:
[----:B------:R-:W-:Y:S05]  /*72b0*/  BSYNC B0 ;  /* 0x0000000000007941 */ /* 0x000fea0003800000 */
.L_x_181:
[----:B------:R-:W-:Y:S05]  /*72c0*/  EXIT ;  /* 0x000000000000794d */ /* 0x000fea0003800000 */
.L_x_18:
[----:B-1----:R1:W2:Y:S02]  /*72d0*/  SYNCS.PHASECHK.TRANS64.TRYWAIT P1, [R3+URZ], R0 ;  /* 0x00000000030075a7 */ /* 0x0022a4000802017f */
[----:B--2---:R-:W-:Y:S05]  /*72e0*/  @!P1 NANOSLEEP.SYNCS 0x989680 ;  /* 0x009896800000995d */ /* 0x004fea0003900000 */
[----:B------:R-:W2:Y:S02]  /*72f0*/  @!P1 SYNCS.PHASECHK.TRANS64 P1, [R3+URZ], R0 ;  /* 0x00000000030095a7 */ /* 0x000ea4000802007f */
[----:B--2---:R-:W-:Y:S05]  /*7300*/  @!P1 BRA `(.L_x_18) ;  /* 0xfffffffc00f09947 */ /* 0x004fea000383ffff */
[----:B------:R-:W-:Y:S05]  /*7310*/  BRA `(.L_x_17) ;  /* 0xffffffa000a87947 */ /* 0x000fea000383ffff */
.L_x_23:
[----:B-1----:R1:W2:Y:S02]  /*7320*/  SYNCS.PHASECHK.TRANS64.TRYWAIT P1, [R5+URZ], R4 ;  /* 0x00000004050075a7 */ /* 0x0022a4000802017f */
[----:B--2---:R-:W-:Y:S05]  /*7330*/  @!P1 NANOSLEEP.SYNCS 0x989680 ;  /* 0x009896800000995d */ /* 0x004fea0003900000 */
[----:B------:R-:W2:Y:S02]  /*7340*/  @!P1 SYNCS.PHASECHK.TRANS64 P1, [R5+URZ], R4 ;  /* 0x00000004050095a7 */ /* 0x000ea4000802007f */
[----:B--2---:R-:W-:Y:S05]  /*7350*/  @!P1 BRA `(.L_x_23) ;  /* 0xfffffffc00f09947 */ /* 0x004fea000383ffff */
[----:B------:R-:W-:Y:S05]  /*7360*/  BRA `(.L_x_22) ;  /* 0xffffffa4007c7947 */ /* 0x000fea000383ffff */
.L_x_168:
[----:B------:R-:W-:Y:S01]  /*7370*/  BSSY B1, `(.L_x_195) ;  /* 0x0000006000017945 */ /* 0x000fe20003800000 */
[----:B------:R-:W-:-:S07]  /*7380*/  IMAD.MOV.U32 R15, RZ, RZ, -0x1 ;  /* 0xffffffffff0f7424 */ /* 0x000fce00078e00ff */
[----:B------:R-:W-:Y:S05]  /*7390*/  WARPSYNC.COLLECTIVE R15, `(.L_x_196) ;  /* 0x000000000f0c7348 */ /* 0x000fea0003c00000 */
[----:B------:R-:W-:Y:S02]  /*73a0*/  ELECT P6, UR62, PT ;  /* 0x00000000003e782f */ /* 0x000fe400038c0000 */
[----:B------:R-:W-:Y:S01]  /*73b0*/  MOV R14, UR62 ;  /* 0x0000003e000e7c02 */ /* 0x000fe20008000f00 */
[----:B------:R-:W-:Y:S10]  /*73c0*/  ENDCOLLECTIVE ;  /* 0x000000000000791b */ /* 0x000ff40003800000 */
.L_x_196:
[----:B------:R-:W-:Y:S05]  /*73d0*/  BSYNC B1 ;  /* 0x0000000000017941 */ /* 0x000fea0003800000 */
.L_x_195:
[----:B------:R-:W-:Y:S05]  /*73e0*/  BRA `(.L_x_197) ;  /* 0xffffffec00507947 */ /* 0x000fea000383ffff */
.L_x_171:
[----:B0-----:R0:W1:Y:S02]  /*73f0*/  SYNCS.PHASECHK.TRANS64.TRYWAIT P1, [R14+URZ+0x58], R7 ;  /* 0x000058070e0075a7 */ /* 0x001064000802017f */
[----:B-1----:R-:W-:Y:S05]  /*7400*/  @!P1 NANOSLEEP.SYNCS 0x989680 ;  /* 0x009896800000995d */ /* 0x002fea0003900000 */
[----:B------:R-:W1:Y:S02]  /*7410*/  @!P1 SYNCS.PHASECHK.TRANS64 P1, [R14+URZ+0x58], R7 ;  /* 0x000058070e0095a7 */ /* 0x000e64000802007f */
[----:B-1----:R-:W-:Y:S05]  /*7420*/  @!P1 BRA `(.L_x_171) ;  /* 0xfffffffc00f09947 */ /* 0x002fea000383ffff */
[----:B------:R-:W-:Y:S05]  /*7430*/  BRA `(.L_x_198) ;  /* 0xffffffec00847947 */ /* 0x000fea000383ffff */
.L_x_180:
[----:B------:R-:W-:Y:S01]  /*7440*/  BSSY B0, `(.L_x_199) ;  /* 0x0000006000007945 */ /* 0x000fe20003800000 */
[----:B------:R-:W-:-:S07]  /*7450*/  IMAD.MOV.U32 R15, RZ, RZ, -0x1 ;  /* 0xffffffffff0f7424 */ /* 0x000fce00078e00ff */
[----:B------:R-:W-:Y:S05]  /*7460*/  WARPSYNC.COLLECTIVE R15, `(.L_x_200) ;  /* 0x000000000f0c7348 */ /* 0x000fea0003c00000 */
[----:B------:R-:W-:Y:S02]  /*7470*/  ELECT P6, UR62, PT ;  /* 0x00000000003e782f */ /* 0x000fe400038c0000 */
[----:B------:R-:W-:Y:S01]  /*7480*/  MOV R14, UR62 ;  /* 0x0000003e000e7c02 */ /* 0x000fe20008000f00 */
[----:B------:R-:W-:Y:S10]  /*7490*/  ENDCOLLECTIVE ;  /* 0x000000000000791b */ /* 0x000ff40003800000 */
.L_x_200:
[----:B------:R-:W-:Y:S05]  /*74a0*/  BSYNC B0 ;  /* 0x0000000000007941 */ /* 0x000fea0003800000 */
.L_x_199:
[----:B------:R-:W-:Y:S05]  /*74b0*/  BRA `(.L_x_201) ;  /* 0xfffffff400d47947 */ /* 0x000fea000383ffff */
.L_x_184:
[----:B0-----:R0:W1:Y:S02]  /*74c0*/  SYNCS.PHASECHK.TRANS64.TRYWAIT P0, [R7+URZ], R2 ;  /* 0x00000002070075a7 */ /* 0x001064000800017f */
[----:B-1----:R-:W-:Y:S05]  /*74d0*/  @!P0 NANOSLEEP.SYNCS 0x989680 ;  /* 0x009896800000895d */ /* 0x002fea0003900000 */
[----:B------:R-:W1:Y:S02]  /*74e0*/  @!P0 SYNCS.PHASECHK.TRANS64 P0, [R7+URZ], R2 ;  /* 0x00000002070085a7 */ /* 0x000e64000800007f */
[----:B-1----:R-:W-:Y:S05]  /*74f0*/  @!P0 BRA `(.L_x_184) ;  /* 0xfffffffc00f08947 */ /* 0x002fea000383ffff */
[----:B------:R-:W-:Y:S05]  /*7500*/  BRA `(.L_x_202) ;  /* 0xfffffff800147947 */ /* 0x000fea000383ffff */
.L_x_185:
[----:B0-----:R0:W1:Y:S02]  /*7510*/  SYNCS.PHASECHK.TRANS64.TRYWAIT P0, [R9+URZ], R4 ;  /* 0x00000004090075a7 */ /* 0x001064000800017f */
[----:B-1----:R-:W-:Y:S05]  /*7520*/  @!P0 NANOSLEEP.SYNCS 0x989680 ;  /* 0x009896800000895d */ /* 0x002fea0003900000 */
[----:B------:R-:W1:Y:S02]  /*7530*/  @!P0 SYNCS.PHASECHK.TRANS64 P0, [R9+URZ], R4 ;  /* 0x00000004090085a7 */ /* 0x000e64000800007f */
[----:B-1----:R-:W-:Y:S05]  /*7540*/  @!P0 BRA `(.L_x_185) ;  /* 0xfffffffc00f08947 */ /* 0x002fea000383ffff */
[----:B------:R-:W-:Y:S05]  /*7550*/  BRA `(.L_x_203) ;  /* 0xfffffff800247947 */ /* 0x000fea000383ffff */
.L_x_186:
[----:B0-----:R0:W1:Y:S02]  /*7560*/  SYNCS.PHASECHK.TRANS64.TRYWAIT P0, [R6+URZ], R5 ;  /* 0x00000005060075a7 */ /* 0x001064000800017f */
[----:B-1----:R-:W-:Y:S05]  /*7570*/  @!P0 NANOSLEEP.SYNCS 0x989680 ;  /* 0x009896800000895d */ /* 0x002fea0003900000 */
[----:B------:R-:W1:Y:S02]  /*7580*/  @!P0 SYNCS.PHASECHK.TRANS64 P0, [R6+URZ], R5 ;  /* 0x00000005060085a7 */ /* 0x000e64000800007f */
[----:B-1----:R-:W-:Y:S05]  /*7590*/  @!P0 BRA `(.L_x_186) ;  /* 0xfffffffc00f08947 */ /* 0x002fea000383ffff */
[----:B------:R-:W-:Y:S05]  /*75a0*/  BRA `(.L_x_204) ;  /* 0xfffffff800347947 */ /* 0x000fea000383ffff */
.L_x_187:
[----:B0-----:R0:W1:Y:S02]  /*75b0*/  SYNCS.PHASECHK.TRANS64.TRYWAIT P0, [R9+URZ], R4 ;  /* 0x00000004090075a7 */ /* 0x001064000800017f */
[----:B-1----:R-:W-:Y:S05]  /*75c0*/  @!P0 NANOSLEEP.SYNCS 0x989680 ;  /* 0x009896800000895d */ /* 0x002fea0003900000 */
[----:B------:R-:W1:Y:S02]  /*75d0*/  @!P0 SYNCS.PHASECHK.TRANS64 P0, [R9+URZ], R4 ;  /* 0x00000004090085a7 */ /* 0x000e64000800007f */
[----:B-1----:R-:W-:Y:S05]  /*75e0*/  @!P0 BRA `(.L_x_187) ;  /* 0xfffffffc00f08947 */ /* 0x002fea000383ffff */
[----:B------:R-:W-:Y:S05]  /*75f0*/  BRA `(.L_x_205) ;  /* 0xfffffff800447947 */ /* 0x000fea000383ffff */
.L_x_188:
[----:B0-----:R0:W1:Y:S02]  /*7600*/  SYNCS.PHASECHK.TRANS64.TRYWAIT P0, [R6+URZ], R5 ;  /* 0x00000005060075a7 */ /* 0x001064000800017f */
[----:B-1----:R-:W-:Y:S05]  /*7610*/  @!P0 NANOSLEEP.SYNCS 0x989680 ;  /* 0x009896800000895d */ /* 0x002fea0003900000 */
[----:B------:R-:W1:Y:S02]  /*7620*/  @!P0 SYNCS.PHASECHK.TRANS64 P0, [R6+URZ], R5 ;  /* 0x00000005060085a7 */ /* 0x000e64000800007f */
[----:B-1----:R-:W-:Y:S05]  /*7630*/  @!P0 BRA `(.L_x_188) ;  /* 0xfffffffc00f08947 */ /* 0x002fea000383ffff */
[----:B------:R-:W-:Y:S05]  /*7640*/  BRA `(.L_x_206) ;  /* 0xfffffff800547947 */ /* 0x000fea000383ffff */
.L_x_189:
[----:B0-----:R0:W1:Y:S02]  /*7650*/  SYNCS.PHASECHK.TRANS64.TRYWAIT P0, [R9+URZ], R4 ;  /* 0x00000004090075a7 */ /* 0x001064000800017f */
[----:B-1----:R-:W-:Y:S05]  /*7660*/  @!P0 NANOSLEEP.SYNCS 0x989680 ;  /* 0x009896800000895d */ /* 0x002fea0003900000 */
[----:B------:R-:W1:Y:S02]  /*7670*/  @!P0 SYNCS.PHASECHK.TRANS64 P0, [R9+URZ], R4 ;  /* 0x00000004090085a7 */ /* 0x000e64000800007f */
[----:B-1----:R-:W-:Y:S05]  /*7680*/  @!P0 BRA `(.L_x_189) ;  /* 0xfffffffc00f08947 */ /* 0x002fea000383ffff */
[----:B------:R-:W-:Y:S05]  /*7690*/  BRA `(.L_x_207) ;  /* 0xfffffff800647947 */ /* 0x000fea000383ffff */
.L_x_190:
[----:B0-----:R0:W1:Y:S02]  /*76a0*/  SYNCS.PHASECHK.TRANS64.TRYWAIT P0, [R6+URZ], R5 ;  /* 0x00000005060075a7 */ /* 0x001064000800017f */
[----:B-1----:R-:W-:Y:S05]  /*76b0*/  @!P0 NANOSLEEP.SYNCS 0x989680 ;  /* 0x009896800000895d */ /* 0x002fea0003900000 */
[----:B------:R-:W1:Y:S02]  /*76c0*/  @!P0 SYNCS.PHASECHK.TRANS64 P0, [R6+URZ], R5 ;  /* 0x00000005060085a7 */ /* 0x000e64000800007f */
[----:B-1----:R-:W-:Y:S05]  /*76d0*/  @!P0 BRA `(.L_x_190) ;  /* 0xfffffffc00f08947 */ /* 0x002fea000383ffff */
[----:B------:R-:W-:Y:S05]  /*76e0*/  BRA `(.L_x_208) ;  /* 0xfffffff800747947 */ /* 0x000fea000383ffff */
.L_x_191:
[----:B0-----:R0:W1:Y:S02]  /*76f0*/  SYNCS.PHASECHK.TRANS64.TRYWAIT P0, [R9+URZ], R4 ;  /* 0x00000004090075a7 */ /* 0x001064000800017f */
[----:B-1----:R-:W-:Y:S05]  /*7700*/  @!P0 NANOSLEEP.SYNCS 0x989680 ;  /* 0x009896800000895d */ /* 0x002fea0003900000 */
[----:B------:R-:W1:Y:S02]  /*7710*/  @!P0 SYNCS.PHASECHK.TRANS64 P0, [R9+URZ], R4 ;  /* 0x00000004090085a7 */ /* 0x000e64000800007f */
[----:B-1----:R-:W-:Y:S05]  /*7720*/  @!P0 BRA `(.L_x_191) ;  /* 0xfffffffc00f08947 */ /* 0x002fea000383ffff */
[----:B------:R-:W-:Y:S05]  /*7730*/  BRA `(.L_x_209) ;  /* 0xfffffff800847947 */ /* 0x000fea000383ffff */
.L_x_192:
[----:B0-----:R0:W1:Y:S02]  /*7740*/  SYNCS.PHASECHK.TRANS64.TRYWAIT P0, [R6+URZ], R5 ;  /* 0x00000005060075a7 */ /* 0x001064000800017f */
[----:B-1----:R-:W-:Y:S05]  /*7750*/  @!P0 NANOSLEEP.SYNCS 0x989680 ;  /* 0x009896800000895d */ /* 0x002fea0003900000 */
[----:B------:R-:W1:Y:S02]  /*7760*/  @!P0 SYNCS.PHASECHK.TRANS64 P0, [R6+URZ], R5 ;  /* 0x00000005060085a7 */ /* 0x000e64000800007f */
[----:B-1----:R-:W-:Y:S05]  /*7770*/  @!P0 BRA `(.L_x_192) ;  /* 0xfffffffc00f08947 */ /* 0x002fea000383ffff */
[----:B------:R-:W-:Y:S05]  /*7780*/  BRA `(.L_x_210) ;  /* 0xfffffff800947947 */ /* 0x000fea000383ffff */
.L_x_193:
[----:B-1----:R1:W2:Y:S02]  /*7790*/  SYNCS.PHASECHK.TRANS64.TRYWAIT P0, [R9+URZ], R4 ;  /* 0x00000004090075a7 */ /* 0x0022a4000800017f */
[----:B--2---:R-:W-:Y:S05]  /*77a0*/  @!P0 NANOSLEEP.SYNCS 0x989680 ;  /* 0x009896800000895d */ /* 0x004fea0003900000 */
[----:B------:R-:W2:Y:S02]  /*77b0*/  @!P0 SYNCS.PHASECHK.TRANS64 P0, [R9+URZ], R4 ;  /* 0x00000004090085a7 */ /* 0x000ea4000800007f */
[----:B--2---:R-:W-:Y:S05]  /*77c0*/  @!P0 BRA `(.L_x_193) ;  /* 0xfffffffc00f08947 */ /* 0x004fea000383ffff */
[----:B------:R-:W-:Y:S05]  /*77d0*/  BRA `(.L_x_211) ;  /* 0xfffffff8009c7947 */ /* 0x000fea000383ffff */
.L_x_212:
[----:B------:R-:W-:-:S00]  /*77e0*/  BRA `(.L_x_212) ;  /* 0xfffffffc00fc7947 */ /* 0x000fc0000383ffff */
[----:B------:R-:W-:-:S00]  /*77f0*/  NOP ;  /* 0x0000000000007918 */ /* 0x000fc00000000000 */
        /* <DEDUP_REMOVED lines=8> */
.L_x_213:


//--------------------- .nv.global.init           --------------------------
	.section	.nv.global.init,"aw",@progbits
.nv.global.init:
	.type		$str$22,@object
	.size		$str$22,($str$23 - $str$22)
$str$22:
        /*0000*/ 	.byte	0x6b, 0x5f, 0x74, 0x69, 0x6c, 0x65, 0x5f, 0x63, 0x6f, 0x75, 0x6e, 0x74, 0x20, 0x3e, 0x3d, 0x20
        /*0010*/ 	.byte	0x31, 0x00
	.type		$str$23,@object
	.size		$str$23,(__unnamed_1 - $str$23)
$str$23:
        /*0012*/ 	.byte	0x2f, 0x74, 0x6d, 0x70, 0x2f, 0x63, 0x75, 0x74, 0x6c, 0x61, 0x73, 0x73, 0x5f, 0x73, 0x77, 0x65
        /*0022*/ 	.byte	0x65, 0x70, 0x5f, 0x73, 0x72, 0x63, 0x2f, 0x69, 0x6e, 0x63, 0x6c, 0x75, 0x64, 0x65, 0x2f, 0x63
        /*0032*/ 	.byte	0x75, 0x74, 0x6c, 0x61, 0x73, 0x73, 0x2f, 0x67, 0x65, 0x6d, 0x6d, 0x2f, 0x63, 0x6f, 0x6c, 0x6c
        /*0042*/ 	.byte	0x65, 0x63, 0x74, 0x69, 0x76, 0x65, 0x2f, 0x73, 0x6d, 0x39, 0x30, 0x5f, 0x6d, 0x6d, 0x61, 0x5f
        /*0052*/ 	.byte	0x74, 0x6d, 0x61, 0x5f, 0x67, 0x6d, 0x6d, 0x61, 0x5f, 0x73, 0x73, 0x5f, 0x77, 0x61, 0x72, 0x70
        /*0062*/ 	.byte	0x73, 0x70, 0x65, 0x63, 0x69, 0x61, 0x6c, 0x69, 0x7a, 0x65, 0x64, 0x2e, 0x68, 0x70, 0x70, 0x00
	.type		__unnamed_1,@object
	.size		__unnamed_1,(.L_0 - __unnamed_1)
__unnamed_1:
        /*0072*/ 	.byte	0x76, 0x6f, 0x69, 0x64, 0x20, 0x63, 0x75, 0x74, 0x6c, 0x61, 0x73, 0x73, 0x3a, 0x3a, 0x67, 0x65
        /* <DEDUP_REMOVED lines=171> */
        /*0b32*/ 	.byte	0x74, 0x65, 0x3a, 0x3a, 0x69, 0x64, 0x65, 0x6e, 0x74, 0x69, 0x74, 0x79, 0x5d, 0x00
.L_0:


//--------------------- .nv.shared._ZN7cutlass13device_kernelINS_4gemm6kernel13GemmUniversalIN4cute5tupleIJiiiiEEENS1_10collective13CollectiveMmaINS1_34MainloopSm90TmaGmmaWarpSpecializedILi11ENS5_IJNS4_1CILi1EEESB_SB_EEENS1_35KernelTmaWarpSpecializedCooperativeEEENS5_IJNSA_ILi256EEENSA_ILi64EEESG_EEEaNS5_IJlSB_lEEEaSI_NS4_8TiledMMAINS4_8MMA_AtomIJNS4_4SM904GMMA26MMA_64x64x32_S32S8S8_SS_TNEEEENS4_6LayoutINS5_IJNSA_ILi2EEESB_SB_EEENS5_IJSB_NSA_ILi0EEESS_EEEEENS5_IJNS4_10UnderscoreESV_SV_EEEEENS4_13SM90_TMA_LOADENS4_14ComposedLayoutINS4_7SwizzleILi2ELi4ELi3EEENS4_18smem_ptr_flag_bitsILi8EEENSP_INS5_IJNSA_ILi8EEESG_EEENS5_IJSG_SB_EEEEEEEvNS4_8identityESY_S18_vS19_EENS_8epilogue10collective6detail29Sm90TmaWarpSpecializedAdapterINS1C_15DefaultEpilogueIaSI_SI_NS1B_6thread17LinearCombinationIaLi1EiiLNS1G_9ScaleType4KindE0ELNS_15FloatRoundStyleE2EaEENS1_15EpilogueDefaultEEEEEvvEEEEvNT_6ParamsE --------------------------
	.section	.nv.shared._ZN7cutlass13device_kernelINS_4gemm6kernel13GemmUniversalIN4cute5tupleIJiiiiEEENS1_10collective13CollectiveMmaINS1_34MainloopSm90TmaGmmaWarpSpecializedILi11ENS5_IJNS4_1CILi1EEESB_SB_EEENS1_35KernelTmaWarpSpecializedCooperativeEEENS5_IJNSA_ILi256EEENSA_ILi64EEESG_EEEaNS5_IJlSB_lEEEaSI_NS4_8TiledMMAINS4_8MMA_AtomIJNS4_4SM904GMMA26MMA_64x64x32_S32S8S8_SS_TNEEEENS4_6LayoutINS5_IJNSA_ILi2EEESB_SB_EEENS5_IJSB_NSA_ILi0EEESS_EEEEENS5_IJNS4_10UnderscoreESV_SV_EEEEENS4_13SM90_TMA_LOADENS4_14ComposedLayoutINS4_7SwizzleILi2ELi4ELi3EEENS4_18smem_ptr_flag_bitsILi8EEENSP_INS5_IJNSA_ILi8EEESG_EEENS5_IJSG_SB_EEEEEEEvNS4_8identityESY_S18_vS19_EENS_8epilogue10collective6detail29Sm90TmaWarpSpecializedAdapterINS1C_15DefaultEpilogueIaSI_SI_NS1B_6thread17LinearCombinationIaLi1EiiLNS1G_9ScaleType4KindE0ELNS_15FloatRoundStyleE2EaEENS1_15EpilogueDefaultEEEEEvvEEEEvNT_6ParamsE,"aw",@nobits
	.sectionflags	@""
	.align	16
	.zero		1024


//--------------------- .nv.shared.reserved.0     --------------------------
	.section	.nv.shared.reserved.0,"aw",@nobits
	.weak		__nv_reservedSMEM_offset_0_alias
	.size		__nv_reservedSMEM_offset_0_alias, 0, 0
	.other		__nv_reservedSMEM_offset_0_alias,@"STO_CUDA_RESERVED_SHARED STV_DEFAULT"
__nv_reservedSMEM_offset_0_alias:
	.zero		0


//--------------------- .nv.global                --------------------------
	.section	.nv.global,"aw",@nobits
.nv.global:
	.type		_ZN40_INTERNAL_b30c1817_4_k_cu_a1478001_340984cute1_E,@object
	.size		_ZN40_INTERNAL_b30c1817_4_k_cu_a1478001_340984cute1_E,(_ZN40_INTERNAL_b30c1817_4_k_cu_a1478001_340984cuda3std3__45__cpo6cbeginE - _ZN40_INTERNAL_b30c1817_4_k_cu_a1478001_340984cute1_E)
_ZN40_INTERNAL_b30c1817_4_k_cu_a1478001_340984cute1_E:
	.zero		1
	.type		_ZN40_INTERNAL_b30c1817_4_k_cu_a1478001_340984cuda3std3__45__cpo6cbeginE,@object
	.size		_ZN40_INTERNAL_b30c1817_4_k_cu_a1478001_340984cuda3std3__45__cpo6cbeginE,(_ZN40_INTERNAL_b30c1817_4_k_cu_a1478001_340984cuda3std3__48in_placeE - _ZN40_INTERNAL_b30c1817_4_k_cu_a1478001_340984cuda3std3__45__cpo6cbeginE)
_ZN40_INTERNAL_b30c1817_4_k_cu_a1478001_340984cuda3std3__45__cpo6cbeginE:
	.zero		1
	.type		_ZN40_INTERNAL_b30c1817_4_k_cu_a1478001_340984cuda3std3__48in_placeE,@object
	.size		_ZN40_INTERNAL_b30c1817_4_k_cu_a1478001_340984cuda3std3__48in_placeE,(_ZN40_INTERNAL_b30c1817_4_k_cu_a1478001_340984cuda3std6ranges3__45__cpo9iter_moveE - _ZN40_INTERNAL_b30c1817_4_k_cu_a1478001_340984cuda3std3__48in_placeE)
_ZN40_INTERNAL_b30c1817_4_k_cu_a1478001_340984cuda3std3__48in_placeE:
	.zero		1
	.type		_ZN40_INTERNAL_b30c1817_4_k_cu_a1478001_340984cuda3std6ranges3__45__cpo9iter_moveE,@object
	.size		_ZN40_INTERNAL_b30c1817_4_k_cu_a1478001_340984cuda3std6ranges3__45__cpo9iter_moveE,(_ZN40_INTERNAL_b30c1817_4_k_cu_a1478001_340984cuda3std3__45__cpo5beginE - _ZN40_INTERNAL_b30c1817_4_k_cu_a1478001_340984cuda3std6ranges3__45__cpo9iter_moveE)
_ZN40_INTERNAL_b30c1817_4_k_cu_a1478001_340984cuda3std6ranges3__45__cpo9iter_moveE:
	.zero		1
	.type		_ZN40_INTERNAL_b30c1817_4_k_cu_a1478001_340984cuda3std3__45__cpo5beginE,@object
	.size		_ZN40_INTERNAL_b30c1817_4_k_cu_a1478001_340984cuda3std3__45__cpo5beginE,(_ZN40_INTERNAL_b30c1817_4_k_cu_a1478001_340984cuda3std3__442_GLOBAL__N__b30c1817_4_k_cu_a1478001_340986ignoreE - _ZN40_INTERNAL_b30c1817_4_k_cu_a1478001_340984cuda3std3__45__cpo5beginE)
_ZN40_INTERNAL_b30c1817_4_k_cu_a1478001_340984cuda3std3__45__cpo5beginE:
	.zero		1
	.type		_ZN40_INTERNAL_b30c1817_4_k_cu_a1478001_340984cuda3std3__442_GLOBAL__N__b30c1817_4_k_cu_a1478001_340986ignoreE,@object
	.size		_ZN40_INTERNAL_b30c1817_4_k_cu_a1478001_340984cuda3std3__442_GLOBAL__N__b30c1817_4_k_cu_a1478001_340986ignoreE,(_ZN40_INTERNAL_b30c1817_4_k_cu_a1478001_340984cute7productE - _ZN40_INTERNAL_b30c1817_4_k_cu_a1478001_340984cuda3std3__442_GLOBAL__N__b30c1817_4_k_cu_a1478001_340986ignoreE)
_ZN40_INTERNAL_b30c1817_4_k_cu_a1478001_340984cuda3std3__442_GLOBAL__N__b30c1817_4_k_cu_a1478001_340986ignoreE:
	.zero		1
	.type		_ZN40_INTERNAL_b30c1817_4_k_cu_a1478001_340984cute7productE,@object
	.size		_ZN40_INTERNAL_b30c1817_4_k_cu_a1478001_340984cute7productE,(_ZN40_INTERNAL_b30c1817_4_k_cu_a1478001_340984cuda3std3__45__cpo3endE - _ZN40_INTERNAL_b30c1817_4_k_cu_a1478001_340984cute7productE)
_ZN40_INTERNAL_b30c1817_4_k_cu_a1478001_340984cute7productE:
	.zero		1
	.type		_ZN40_INTERNAL_b30c1817_4_k_cu_a1478001_340984cuda3std3__45__cpo3endE,@object
	.size		_ZN40_INTERNAL_b30c1817_4_k_cu_a1478001_340984cuda3std3__45__cpo3endE,(_ZN40_INTERNAL_b30c1817_4_k_cu_a1478001_340984cuda3std3__419piecewise_constructE - _ZN40_INTERNAL_b30c1817_4_k_cu_a1478001_340984cuda3std3__45__cpo3endE)
_ZN40_INTERNAL_b30c1817_4_k_cu_a1478001_340984cuda3std3__45__cpo3endE:
	.zero		1
	.type		_ZN40_INTERNAL_b30c1817_4_k_cu_a1478001_340984cuda3std3__419piecewise_constructE,@object
	.size		_ZN40_INTERNAL_b30c1817_4_k_cu_a1478001_340984cuda3std3__419piecewise_constructE,(_ZN40_INTERNAL_b30c1817_4_k_cu_a1478001_340984cuda3std3__45__cpo4cendE - _ZN40_INTERNAL_b30c1817_4_k_cu_a1478001_340984cuda3std3__419piecewise_constructE)
_ZN40_INTERNAL_b30c1817_4_k_cu_a1478001_340984cuda3std3__419piecewise_constructE:
	.zero		1
	.type		_ZN40_INTERNAL_b30c1817_4_k_cu_a1478001_340984cuda3std3__45__cpo4cendE,@object
	.size		_ZN40_INTERNAL_b30c1817_4_k_cu_a1478001_340984cuda3std3__45__cpo4cendE,(_ZN40_INTERNAL_b30c1817_4_k_cu_a1478001_340984cuda3std6ranges3__45__cpo4swapE - _ZN40_INTERNAL_b30c1817_4_k_cu_a1478001_340984cuda3std3__45__cpo4cendE)
_ZN40_INTERNAL_b30c1817_4_k_cu_a1478001_340984cuda3std3__45__cpo4cendE:
	.zero		1
	.type		_ZN40_INTERNAL_b30c1817_4_k_cu_a1478001_340984cuda3std6ranges3__45__cpo4swapE,@object
	.size		_ZN40_INTERNAL_b30c1817_4_k_cu_a1478001_340984cuda3std6ranges3__45__cpo4swapE,(.L_8 - _ZN40_INTERNAL_b30c1817_4_k_cu_a1478001_340984cuda3std6ranges3__45__cpo4swapE)
_ZN40_INTERNAL_b30c1817_4_k_cu_a1478001_340984cuda3std6ranges3__45__cpo4swapE:
	.zero		1
.L_8:


//--------------------- .nv.constant0._ZN7cutlass13device_kernelINS_4gemm6kernel13GemmUniversalIN4cute5tupleIJiiiiEEENS1_10collective13CollectiveMmaINS1_34MainloopSm90TmaGmmaWarpSpecializedILi11ENS5_IJNS4_1CILi1EEESB_SB_EEENS1_35KernelTmaWarpSpecializedCooperativeEEENS5_IJNSA_ILi256EEENSA_ILi64EEESG_EEEaNS5_IJlSB_lEEEaSI_NS4_8TiledMMAINS4_8MMA_AtomIJNS4_4SM904GMMA26MMA_64x64x32_S32S8S8_SS_TNEEEENS4_6LayoutINS5_IJNSA_ILi2EEESB_SB_EEENS5_IJSB_NSA_ILi0EEESS_EEEEENS5_IJNS4_10UnderscoreESV_SV_EEEEENS4_13SM90_TMA_LOADENS4_14ComposedLayoutINS4_7SwizzleILi2ELi4ELi3EEENS4_18smem_ptr_flag_bitsILi8EEENSP_INS5_IJNSA_ILi8EEESG_EEENS5_IJSG_SB_EEEEEEEvNS4_8identityESY_S18_vS19_EENS_8epilogue10collective6detail29Sm90TmaWarpSpecializedAdapterINS1C_15DefaultEpilogueIaSI_SI_NS1B_6thread17LinearCombinationIaLi1EiiLNS1G_9ScaleType4KindE0ELNS_15FloatRoundStyleE2EaEENS1_15EpilogueDefaultEEEEEvvEEEEvNT_6ParamsE --------------------------
	.section	.nv.constant0._ZN7cutlass13device_kernelINS_4gemm6kernel13GemmUniversalIN4cute5tupleIJiiiiEEENS1_10collective13CollectiveMmaINS1_34MainloopSm90TmaGmmaWarpSpecializedILi11ENS5_IJNS4_1CILi1EEESB_SB_EEENS1_35KernelTmaWarpSpecializedCooperativeEEENS5_IJNSA_ILi256EEENSA_ILi64EEESG_EEEaNS5_IJlSB_lEEEaSI_NS4_8TiledMMAINS4_8MMA_AtomIJNS4_4SM904GMMA26MMA_64x64x32_S32S8S8_SS_TNEEEENS4_6LayoutINS5_IJNSA_ILi2EEESB_SB_EEENS5_IJSB_NSA_ILi0EEESS_EEEEENS5_IJNS4_10UnderscoreESV_SV_EEEEENS4_13SM90_TMA_LOADENS4_14ComposedLayoutINS4_7SwizzleILi2ELi4ELi3EEENS4_18smem_ptr_flag_bitsILi8EEENSP_INS5_IJNSA_ILi8EEESG_EEENS5_IJSG_SB_EEEEEEEvNS4_8identityESY_S18_vS19_EENS_8epilogue10collective6detail29Sm90TmaWarpSpecializedAdapterINS1C_15DefaultEpilogueIaSI_SI_NS1B_6thread17LinearCombinationIaLi1EiiLNS1G_9ScaleType4KindE0ELNS_15FloatRoundStyleE2EaEENS1_15EpilogueDefaultEEEEEvvEEEEvNT_6ParamsE,"a",@progbits
	.sectionflags	@""
	.align	4
.nv.constant0._ZN7cutlass13device_kernelINS_4gemm6kernel13GemmUniversalIN4cute5tupleIJiiiiEEENS1_10collective13CollectiveMmaINS1_34MainloopSm90TmaGmmaWarpSpecializedILi11ENS5_IJNS4_1CILi1EEESB_SB_EEENS1_35KernelTmaWarpSpecializedCooperativeEEENS5_IJNSA_ILi256EEENSA_ILi64EEESG_EEEaNS5_IJlSB_lEEEaSI_NS4_8TiledMMAINS4_8MMA_AtomIJNS4_4SM904GMMA26MMA_64x64x32_S32S8S8_SS_TNEEEENS4_6LayoutINS5_IJNSA_ILi2EEESB_SB_EEENS5_IJSB_NSA_ILi0EEESS_EEEEENS5_IJNS4_10UnderscoreESV_SV_EEEEENS4_13SM90_TMA_LOADENS4_14ComposedLayoutINS4_7SwizzleILi2ELi4ELi3EEENS4_18smem_ptr_flag_bitsILi8EEENSP_INS5_IJNSA_ILi8EEESG_EEENS5_IJSG_SB_EEEEEEEvNS4_8identityESY_S18_vS19_EENS_8epilogue10collective6detail29Sm90TmaWarpSpecializedAdapterINS1C_15DefaultEpilogueIaSI_SI_NS1B_6thread17LinearCombinationIaLi1EiiLNS1G_9ScaleType4KindE0ELNS_15FloatRoundStyleE2EaEENS1_15EpilogueDefaultEEEEEvvEEEEvNT_6ParamsE:
	.zero		1664


//--------------------- SYMBOLS --------------------------

	.type		.nv.reservedSmem.offset0,@object
	.size		.nv.reservedSmem.offset0,0x4
	.type		__assertfail,@function
